//
// Generated by NVIDIA NVVM Compiler
//
// Compiler Build ID: CL-36424714
// Cuda compilation tools, release 13.0, V13.0.88
// Based on NVVM 20.0.0
//

.version 9.0
.target sm_100
.address_size 64

	// .globl	_Z30conv2d_global_kernelWithSharedPKfPfiiS0_i

.visible .entry _Z30conv2d_global_kernelWithSharedPKfPfiiS0_i(
	.param .u64 .ptr .align 1 _Z30conv2d_global_kernelWithSharedPKfPfiiS0_i_param_0,
	.param .u64 .ptr .align 1 _Z30conv2d_global_kernelWithSharedPKfPfiiS0_i_param_1,
	.param .u32 _Z30conv2d_global_kernelWithSharedPKfPfiiS0_i_param_2,
	.param .u32 _Z30conv2d_global_kernelWithSharedPKfPfiiS0_i_param_3,
	.param .u64 .ptr .align 1 _Z30conv2d_global_kernelWithSharedPKfPfiiS0_i_param_4,
	.param .u32 _Z30conv2d_global_kernelWithSharedPKfPfiiS0_i_param_5
)
{
	.reg .pred 	%p<13>;
	.reg .b32 	%r<126>;
	.reg .b32 	%f<71>;
	.reg .b64 	%rd<47>;

	ld.param.u64 	%rd4, [_Z30conv2d_global_kernelWithSharedPKfPfiiS0_i_param_0];
	ld.param.u64 	%rd3, [_Z30conv2d_global_kernelWithSharedPKfPfiiS0_i_param_1];
	ld.param.u32 	%r32, [_Z30conv2d_global_kernelWithSharedPKfPfiiS0_i_param_2];
	ld.param.u32 	%r35, [_Z30conv2d_global_kernelWithSharedPKfPfiiS0_i_param_3];
	ld.param.u64 	%rd5, [_Z30conv2d_global_kernelWithSharedPKfPfiiS0_i_param_4];
	ld.param.u32 	%r34, [_Z30conv2d_global_kernelWithSharedPKfPfiiS0_i_param_5];
	cvta.to.global.u64 	%rd1, %rd5;
	cvta.to.global.u64 	%rd2, %rd4;
	mov.u32 	%r36, %ctaid.x;
	mov.u32 	%r37, %ntid.x;
	mov.u32 	%r38, %tid.x;
	mad.lo.s32 	%r1, %r36, %r37, %r38;
	mov.u32 	%r39, %ctaid.y;
	mov.u32 	%r40, %ntid.y;
	mov.u32 	%r41, %tid.y;
	mad.lo.s32 	%r42, %r39, %r40, %r41;
	setp.ge.s32 	%p1, %r1, %r32;
	setp.ge.s32 	%p2, %r42, %r35;
	or.pred  	%p3, %p1, %p2;
	@%p3 bra 	$L__BB0_17;
	shr.u32 	%r43, %r34, 31;
	add.s32 	%r44, %r34, %r43;
	shr.s32 	%r3, %r44, 1;
	neg.s32 	%r4, %r3;
	setp.lt.s32 	%p4, %r34, -1;
	mov.f32 	%f69, 0f00000000;
	@%p4 bra 	$L__BB0_16;
	add.s32 	%r5, %r32, -1;
	add.s32 	%r6, %r35, -1;
	abs.s32 	%r7, %r3;
	add.s32 	%r8, %r3, %r7;
	add.s32 	%r45, %r8, 1;
	and.b32  	%r9, %r45, 7;
	and.b32  	%r46, %r45, -8;
	neg.s32 	%r10, %r46;
	mov.f32 	%f69, 0f00000000;
	mov.u32 	%r118, %r4;
$L__BB0_3:
	mov.u32 	%r11, %r118;
	setp.lt.u32 	%p5, %r8, 7;
	add.s32 	%r47, %r11, %r42;
	max.s32 	%r48, %r47, 0;
	min.s32 	%r49, %r48, %r6;
	mul.lo.s32 	%r12, %r49, %r32;
	add.s32 	%r50, %r11, %r3;
	mul.lo.s32 	%r119, %r50, %r34;
	add.s32 	%r14, %r119, %r3;
	mov.u32 	%r124, %r4;
	@%p5 bra 	$L__BB0_7;
	sub.s32 	%r122, 3, %r3;
	sub.s32 	%r120, %r1, %r3;
	mov.u32 	%r121, %r10;
$L__BB0_5:
	.pragma "nounroll";
	max.s32 	%r51, %r120, 0;
	min.s32 	%r52, %r51, %r5;
	add.s32 	%r53, %r52, %r12;
	mul.wide.s32 	%rd6, %r53, 4;
	add.s64 	%rd7, %rd2, %rd6;
	ld.global.f32 	%f18, [%rd7];
	mul.wide.s32 	%rd8, %r119, 4;
	add.s64 	%rd9, %rd1, %rd8;
	ld.global.f32 	%f19, [%rd9];
	fma.rn.f32 	%f20, %f18, %f19, %f69;
	add.s32 	%r54, %r120, 1;
	max.s32 	%r55, %r54, 0;
	min.s32 	%r56, %r55, %r5;
	add.s32 	%r57, %r56, %r12;
	mul.wide.s32 	%rd10, %r57, 4;
	add.s64 	%rd11, %rd2, %rd10;
	ld.global.f32 	%f21, [%rd11];
	ld.global.f32 	%f22, [%rd9+4];
	fma.rn.f32 	%f23, %f21, %f22, %f20;
	add.s32 	%r58, %r120, 2;
	max.s32 	%r59, %r58, 0;
	min.s32 	%r60, %r59, %r5;
	add.s32 	%r61, %r60, %r12;
	mul.wide.s32 	%rd12, %r61, 4;
	add.s64 	%rd13, %rd2, %rd12;
	ld.global.f32 	%f24, [%rd13];
	ld.global.f32 	%f25, [%rd9+8];
	fma.rn.f32 	%f26, %f24, %f25, %f23;
	add.s32 	%r62, %r120, 3;
	max.s32 	%r63, %r62, 0;
	min.s32 	%r64, %r63, %r5;
	add.s32 	%r65, %r64, %r12;
	mul.wide.s32 	%rd14, %r65, 4;
	add.s64 	%rd15, %rd2, %rd14;
	ld.global.f32 	%f27, [%rd15];
	ld.global.f32 	%f28, [%rd9+12];
	fma.rn.f32 	%f29, %f27, %f28, %f26;
	add.s32 	%r66, %r120, 4;
	max.s32 	%r67, %r66, 0;
	min.s32 	%r68, %r67, %r5;
	add.s32 	%r69, %r68, %r12;
	mul.wide.s32 	%rd16, %r69, 4;
	add.s64 	%rd17, %rd2, %rd16;
	ld.global.f32 	%f30, [%rd17];
	ld.global.f32 	%f31, [%rd9+16];
	fma.rn.f32 	%f32, %f30, %f31, %f29;
	add.s32 	%r70, %r120, 5;
	max.s32 	%r71, %r70, 0;
	min.s32 	%r72, %r71, %r5;
	add.s32 	%r73, %r72, %r12;
	mul.wide.s32 	%rd18, %r73, 4;
	add.s64 	%rd19, %rd2, %rd18;
	ld.global.f32 	%f33, [%rd19];
	ld.global.f32 	%f34, [%rd9+20];
	fma.rn.f32 	%f35, %f33, %f34, %f32;
	add.s32 	%r74, %r120, 6;
	max.s32 	%r75, %r74, 0;
	min.s32 	%r76, %r75, %r5;
	add.s32 	%r77, %r76, %r12;
	mul.wide.s32 	%rd20, %r77, 4;
	add.s64 	%rd21, %rd2, %rd20;
	ld.global.f32 	%f36, [%rd21];
	ld.global.f32 	%f37, [%rd9+24];
	fma.rn.f32 	%f38, %f36, %f37, %f35;
	add.s32 	%r78, %r120, 7;
	max.s32 	%r79, %r78, 0;
	min.s32 	%r80, %r79, %r5;
	add.s32 	%r81, %r80, %r12;
	mul.wide.s32 	%rd22, %r81, 4;
	add.s64 	%rd23, %rd2, %rd22;
	ld.global.f32 	%f39, [%rd23];
	ld.global.f32 	%f40, [%rd9+28];
	fma.rn.f32 	%f69, %f39, %f40, %f38;
	add.s32 	%r122, %r122, 8;
	add.s32 	%r121, %r121, 8;
	add.s32 	%r120, %r120, 8;
	add.s32 	%r119, %r119, 8;
	setp.ne.s32 	%p6, %r121, 0;
	@%p6 bra 	$L__BB0_5;
	add.s32 	%r124, %r122, -3;
$L__BB0_7:
	setp.eq.s32 	%p7, %r9, 0;
	@%p7 bra 	$L__BB0_15;
	add.s32 	%r82, %r9, -1;
	setp.lt.u32 	%p8, %r82, 3;
	@%p8 bra 	$L__BB0_10;
	add.s32 	%r83, %r124, %r1;
	max.s32 	%r84, %r83, 0;
	min.s32 	%r85, %r84, %r5;
	add.s32 	%r86, %r85, %r12;
	mul.wide.s32 	%rd24, %r86, 4;
	add.s64 	%rd25, %rd2, %rd24;
	ld.global.f32 	%f42, [%rd25];
	add.s32 	%r87, %r14, %r124;
	mul.wide.s32 	%rd26, %r87, 4;
	add.s64 	%rd27, %rd1, %rd26;
	ld.global.f32 	%f43, [%rd27];
	fma.rn.f32 	%f44, %f42, %f43, %f69;
	add.s32 	%r88, %r83, 1;
	max.s32 	%r89, %r88, 0;
	min.s32 	%r90, %r89, %r5;
	add.s32 	%r91, %r90, %r12;
	mul.wide.s32 	%rd28, %r91, 4;
	add.s64 	%rd29, %rd2, %rd28;
	ld.global.f32 	%f45, [%rd29];
	ld.global.f32 	%f46, [%rd27+4];
	fma.rn.f32 	%f47, %f45, %f46, %f44;
	add.s32 	%r92, %r83, 2;
	max.s32 	%r93, %r92, 0;
	min.s32 	%r94, %r93, %r5;
	add.s32 	%r95, %r94, %r12;
	mul.wide.s32 	%rd30, %r95, 4;
	add.s64 	%rd31, %rd2, %rd30;
	ld.global.f32 	%f48, [%rd31];
	ld.global.f32 	%f49, [%rd27+8];
	fma.rn.f32 	%f50, %f48, %f49, %f47;
	add.s32 	%r96, %r83, 3;
	max.s32 	%r97, %r96, 0;
	min.s32 	%r98, %r97, %r5;
	add.s32 	%r99, %r98, %r12;
	mul.wide.s32 	%rd32, %r99, 4;
	add.s64 	%rd33, %rd2, %rd32;
	ld.global.f32 	%f51, [%rd33];
	ld.global.f32 	%f52, [%rd27+12];
	fma.rn.f32 	%f69, %f51, %f52, %f50;
	add.s32 	%r124, %r124, 4;
$L__BB0_10:
	add.s32 	%r101, %r8, 1;
	and.b32  	%r100, %r101, 3;
	setp.eq.s32 	%p9, %r100, 0;
	@%p9 bra 	$L__BB0_15;
	setp.eq.s32 	%p10, %r100, 1;
	@%p10 bra 	$L__BB0_13;
	add.s32 	%r102, %r124, %r1;
	max.s32 	%r103, %r102, 0;
	min.s32 	%r104, %r103, %r5;
	add.s32 	%r105, %r104, %r12;
	mul.wide.s32 	%rd34, %r105, 4;
	add.s64 	%rd35, %rd2, %rd34;
	ld.global.f32 	%f54, [%rd35];
	add.s32 	%r106, %r14, %r124;
	mul.wide.s32 	%rd36, %r106, 4;
	add.s64 	%rd37, %rd1, %rd36;
	ld.global.f32 	%f55, [%rd37];
	fma.rn.f32 	%f56, %f54, %f55, %f69;
	add.s32 	%r107, %r102, 1;
	max.s32 	%r108, %r107, 0;
	min.s32 	%r109, %r108, %r5;
	add.s32 	%r110, %r109, %r12;
	mul.wide.s32 	%rd38, %r110, 4;
	add.s64 	%rd39, %rd2, %rd38;
	ld.global.f32 	%f57, [%rd39];
	ld.global.f32 	%f58, [%rd37+4];
	fma.rn.f32 	%f69, %f57, %f58, %f56;
	add.s32 	%r124, %r124, 2;
$L__BB0_13:
	and.b32  	%r111, %r8, 1;
	setp.eq.b32 	%p11, %r111, 1;
	@%p11 bra 	$L__BB0_15;
	add.s32 	%r112, %r124, %r1;
	max.s32 	%r113, %r112, 0;
	min.s32 	%r114, %r113, %r5;
	add.s32 	%r115, %r114, %r12;
	mul.wide.s32 	%rd40, %r115, 4;
	add.s64 	%rd41, %rd2, %rd40;
	ld.global.f32 	%f59, [%rd41];
	add.s32 	%r116, %r14, %r124;
	mul.wide.s32 	%rd42, %r116, 4;
	add.s64 	%rd43, %rd1, %rd42;
	ld.global.f32 	%f60, [%rd43];
	fma.rn.f32 	%f69, %f59, %f60, %f69;
$L__BB0_15:
	add.s32 	%r118, %r11, 1;
	setp.ne.s32 	%p12, %r11, %r7;
	@%p12 bra 	$L__BB0_3;
$L__BB0_16:
	mad.lo.s32 	%r117, %r32, %r42, %r1;
	cvta.to.global.u64 	%rd44, %rd3;
	mul.wide.s32 	%rd45, %r117, 4;
	add.s64 	%rd46, %rd44, %rd45;
	st.global.f32 	[%rd46], %f69;
$L__BB0_17:
	ret;

}
	// .globl	_Z26sobelConvolutionWithSharedPKfPfiiS0_S0_i
.visible .entry _Z26sobelConvolutionWithSharedPKfPfiiS0_S0_i(
	.param .u64 .ptr .align 1 _Z26sobelConvolutionWithSharedPKfPfiiS0_S0_i_param_0,
	.param .u64 .ptr .align 1 _Z26sobelConvolutionWithSharedPKfPfiiS0_S0_i_param_1,
	.param .u32 _Z26sobelConvolutionWithSharedPKfPfiiS0_S0_i_param_2,
	.param .u32 _Z26sobelConvolutionWithSharedPKfPfiiS0_S0_i_param_3,
	.param .u64 .ptr .align 1 _Z26sobelConvolutionWithSharedPKfPfiiS0_S0_i_param_4,
	.param .u64 .ptr .align 1 _Z26sobelConvolutionWithSharedPKfPfiiS0_S0_i_param_5,
	.param .u32 _Z26sobelConvolutionWithSharedPKfPfiiS0_S0_i_param_6
)
{
	.reg .pred 	%p<73>;
	.reg .b32 	%r<252>;
	.reg .b32 	%f<112>;
	.reg .b64 	%rd<79>;

	ld.param.u64 	%rd15, [_Z26sobelConvolutionWithSharedPKfPfiiS0_S0_i_param_0];
	ld.param.u64 	%rd12, [_Z26sobelConvolutionWithSharedPKfPfiiS0_S0_i_param_1];
	ld.param.u32 	%r98, [_Z26sobelConvolutionWithSharedPKfPfiiS0_S0_i_param_2];
	ld.param.u32 	%r99, [_Z26sobelConvolutionWithSharedPKfPfiiS0_S0_i_param_3];
	ld.param.u64 	%rd13, [_Z26sobelConvolutionWithSharedPKfPfiiS0_S0_i_param_4];
	ld.param.u64 	%rd14, [_Z26sobelConvolutionWithSharedPKfPfiiS0_S0_i_param_5];
	ld.param.u32 	%r100, [_Z26sobelConvolutionWithSharedPKfPfiiS0_S0_i_param_6];
	cvta.to.global.u64 	%rd1, %rd14;
	cvta.to.global.u64 	%rd2, %rd13;
	cvta.to.global.u64 	%rd3, %rd15;
	mov.u32 	%r101, %ctaid.x;
	mov.u32 	%r102, %ntid.x;
	mov.u32 	%r103, %tid.x;
	mad.lo.s32 	%r1, %r101, %r102, %r103;
	mov.u32 	%r104, %ctaid.y;
	mov.u32 	%r105, %ntid.y;
	mov.u32 	%r106, %tid.y;
	mad.lo.s32 	%r2, %r104, %r105, %r106;
	setp.ge.s32 	%p1, %r2, %r98;
	setp.ge.s32 	%p2, %r1, %r99;
	or.pred  	%p3, %p1, %p2;
	@%p3 bra 	$L__BB1_89;
	shl.b32 	%r3, %r99, 1;
	shl.b32 	%r4, %r98, 1;
	setp.ne.s64 	%p4, %rd13, 0;
	mov.f32 	%f110, 0f00000000;
	mov.f32 	%f111, 0f00000000;
	@%p4 bra 	$L__BB1_31;
	setp.eq.s64 	%p50, %rd14, 0;
	@%p50 bra 	$L__BB1_88;
	setp.eq.s32 	%p51, %r2, 0;
	add.s32 	%r185, %r2, -1;
	setp.gt.s32 	%p52, %r2, %r99;
	sub.s32 	%r5, %r3, %r2;
	selp.b32 	%r186, %r5, %r185, %p52;
	selp.b32 	%r187, 0, %r186, %p51;
	mul.lo.s32 	%r6, %r187, %r98;
	setp.lt.s32 	%p53, %r1, 1;
	@%p53 bra 	$L__BB1_22;
	add.s32 	%r188, %r1, -1;
	setp.gt.u32 	%p54, %r1, %r98;
	sub.s32 	%r189, %r4, %r1;
	selp.b32 	%r231, %r189, %r188, %p54;
	bra.uni 	$L__BB1_23;
$L__BB1_5:
	neg.s32 	%r225, %r1;
$L__BB1_6:
	setp.lt.s32 	%p62, %r1, 0;
	add.s32 	%r203, %r225, %r35;
	mul.wide.s32 	%rd62, %r203, 4;
	add.s64 	%rd63, %rd3, %rd62;
	ld.global.nc.f32 	%f92, [%rd63];
	mul.wide.s32 	%rd64, %r100, 4;
	add.s64 	%rd4, %rd1, %rd64;
	ld.global.nc.f32 	%f93, [%rd4];
	fma.rn.f32 	%f1, %f92, %f93, %f9;
	@%p62 bra 	$L__BB1_8;
	setp.lt.u32 	%p63, %r1, %r98;
	not.b32 	%r204, %r1;
	add.s32 	%r205, %r4, %r204;
	selp.b32 	%r226, %r1, %r205, %p63;
	bra.uni 	$L__BB1_9;
$L__BB1_8:
	not.b32 	%r226, %r1;
$L__BB1_9:
	setp.lt.s32 	%p64, %r1, -1;
	add.s32 	%r206, %r226, %r35;
	mul.wide.s32 	%rd65, %r206, 4;
	add.s64 	%rd66, %rd3, %rd65;
	ld.global.nc.f32 	%f94, [%rd66];
	ld.global.nc.f32 	%f95, [%rd4+4];
	fma.rn.f32 	%f2, %f94, %f95, %f1;
	@%p64 bra 	$L__BB1_11;
	add.s32 	%r207, %r1, 1;
	setp.lt.u32 	%p65, %r207, %r98;
	sub.s32 	%r208, %r4, %r1;
	add.s32 	%r209, %r208, -2;
	selp.b32 	%r227, %r207, %r209, %p65;
	bra.uni 	$L__BB1_12;
$L__BB1_11:
	sub.s32 	%r227, -2, %r1;
$L__BB1_12:
	setp.lt.s32 	%p66, %r1, 1;
	add.s32 	%r210, %r227, %r35;
	mul.wide.s32 	%rd67, %r210, 4;
	add.s64 	%rd68, %rd3, %rd67;
	ld.global.nc.f32 	%f96, [%rd68];
	ld.global.nc.f32 	%f97, [%rd4+8];
	fma.rn.f32 	%f3, %f96, %f97, %f2;
	add.s32 	%r211, %r2, 1;
	setp.lt.s32 	%p67, %r211, %r99;
	add.s32 	%r212, %r5, -2;
	selp.b32 	%r213, %r211, %r212, %p67;
	mul.lo.s32 	%r16, %r213, %r98;
	@%p66 bra 	$L__BB1_14;
	add.s32 	%r214, %r1, -1;
	setp.gt.u32 	%p68, %r1, %r98;
	sub.s32 	%r215, %r4, %r1;
	selp.b32 	%r228, %r215, %r214, %p68;
	bra.uni 	$L__BB1_15;
$L__BB1_14:
	neg.s32 	%r228, %r1;
$L__BB1_15:
	setp.lt.s32 	%p69, %r1, 0;
	add.s32 	%r216, %r228, %r16;
	mul.wide.s32 	%rd69, %r216, 4;
	add.s64 	%rd70, %rd3, %rd69;
	ld.global.nc.f32 	%f98, [%rd70];
	add.s64 	%rd5, %rd4, %rd64;
	ld.global.nc.f32 	%f99, [%rd5];
	fma.rn.f32 	%f4, %f98, %f99, %f3;
	@%p69 bra 	$L__BB1_17;
	setp.lt.u32 	%p70, %r1, %r98;
	not.b32 	%r217, %r1;
	add.s32 	%r218, %r4, %r217;
	selp.b32 	%r229, %r1, %r218, %p70;
	bra.uni 	$L__BB1_18;
$L__BB1_17:
	not.b32 	%r229, %r1;
$L__BB1_18:
	setp.lt.s32 	%p71, %r1, -1;
	add.s32 	%r219, %r229, %r16;
	mul.wide.s32 	%rd72, %r219, 4;
	add.s64 	%rd73, %rd3, %rd72;
	ld.global.nc.f32 	%f100, [%rd73];
	ld.global.nc.f32 	%f101, [%rd5+4];
	fma.rn.f32 	%f5, %f100, %f101, %f4;
	@%p71 bra 	$L__BB1_20;
	add.s32 	%r220, %r1, 1;
	setp.lt.u32 	%p72, %r220, %r98;
	sub.s32 	%r221, %r4, %r1;
	add.s32 	%r222, %r221, -2;
	selp.b32 	%r230, %r220, %r222, %p72;
	bra.uni 	$L__BB1_21;
$L__BB1_20:
	sub.s32 	%r230, -2, %r1;
$L__BB1_21:
	add.s32 	%r223, %r230, %r16;
	mul.wide.s32 	%rd74, %r223, 4;
	add.s64 	%rd75, %rd3, %rd74;
	ld.global.nc.f32 	%f103, [%rd75];
	ld.global.nc.f32 	%f104, [%rd5+8];
	fma.rn.f32 	%f110, %f103, %f104, %f5;
	bra.uni 	$L__BB1_88;
$L__BB1_22:
	neg.s32 	%r231, %r1;
$L__BB1_23:
	add.s32 	%r190, %r231, %r6;
	mul.wide.s32 	%rd56, %r190, 4;
	add.s64 	%rd57, %rd3, %rd56;
	ld.global.nc.f32 	%f86, [%rd57];
	ld.global.nc.f32 	%f87, [%rd1];
	fma.rn.f32 	%f7, %f86, %f87, 0f00000000;
	setp.lt.s32 	%p55, %r1, 0;
	@%p55 bra 	$L__BB1_25;
	setp.lt.u32 	%p56, %r1, %r98;
	not.b32 	%r191, %r1;
	add.s32 	%r192, %r4, %r191;
	selp.b32 	%r232, %r1, %r192, %p56;
	bra.uni 	$L__BB1_26;
$L__BB1_25:
	not.b32 	%r232, %r1;
$L__BB1_26:
	add.s32 	%r193, %r232, %r6;
	mul.wide.s32 	%rd58, %r193, 4;
	add.s64 	%rd59, %rd3, %rd58;
	ld.global.nc.f32 	%f88, [%rd59];
	ld.global.nc.f32 	%f89, [%rd1+4];
	fma.rn.f32 	%f8, %f88, %f89, %f7;
	setp.lt.s32 	%p57, %r1, -1;
	@%p57 bra 	$L__BB1_28;
	add.s32 	%r194, %r1, 1;
	setp.lt.u32 	%p58, %r194, %r98;
	sub.s32 	%r195, %r4, %r1;
	add.s32 	%r196, %r195, -2;
	selp.b32 	%r233, %r194, %r196, %p58;
	bra.uni 	$L__BB1_29;
$L__BB1_28:
	sub.s32 	%r233, -2, %r1;
$L__BB1_29:
	setp.lt.s32 	%p59, %r1, 1;
	add.s32 	%r197, %r233, %r6;
	mul.wide.s32 	%rd60, %r197, 4;
	add.s64 	%rd61, %rd3, %rd60;
	ld.global.nc.f32 	%f90, [%rd61];
	ld.global.nc.f32 	%f91, [%rd1+8];
	fma.rn.f32 	%f9, %f90, %f91, %f8;
	setp.lt.s32 	%p60, %r2, %r99;
	not.b32 	%r198, %r2;
	add.s32 	%r199, %r3, %r198;
	selp.b32 	%r200, %r2, %r199, %p60;
	mul.lo.s32 	%r35, %r200, %r98;
	@%p59 bra 	$L__BB1_5;
	add.s32 	%r201, %r1, -1;
	setp.gt.u32 	%p61, %r1, %r98;
	sub.s32 	%r202, %r4, %r1;
	selp.b32 	%r225, %r202, %r201, %p61;
	bra.uni 	$L__BB1_6;
$L__BB1_31:
	setp.ne.s64 	%p5, %rd14, 0;
	@%p5 bra 	$L__BB1_60;
	setp.eq.s32 	%p28, %r2, 0;
	add.s32 	%r146, %r2, -1;
	setp.gt.s32 	%p29, %r2, %r99;
	sub.s32 	%r36, %r3, %r2;
	selp.b32 	%r147, %r36, %r146, %p29;
	selp.b32 	%r148, 0, %r147, %p28;
	mul.lo.s32 	%r37, %r148, %r98;
	setp.lt.s32 	%p30, %r1, 1;
	@%p30 bra 	$L__BB1_51;
	add.s32 	%r149, %r1, -1;
	setp.gt.u32 	%p31, %r1, %r98;
	sub.s32 	%r150, %r4, %r1;
	selp.b32 	%r240, %r150, %r149, %p31;
	bra.uni 	$L__BB1_52;
$L__BB1_34:
	neg.s32 	%r234, %r1;
$L__BB1_35:
	setp.lt.s32 	%p39, %r1, 0;
	add.s32 	%r164, %r234, %r66;
	mul.wide.s32 	%rd42, %r164, 4;
	add.s64 	%rd43, %rd3, %rd42;
	ld.global.nc.f32 	%f72, [%rd43];
	mul.wide.s32 	%rd44, %r100, 4;
	add.s64 	%rd6, %rd2, %rd44;
	ld.global.nc.f32 	%f73, [%rd6];
	fma.rn.f32 	%f10, %f72, %f73, %f18;
	@%p39 bra 	$L__BB1_37;
	setp.lt.u32 	%p40, %r1, %r98;
	not.b32 	%r165, %r1;
	add.s32 	%r166, %r4, %r165;
	selp.b32 	%r235, %r1, %r166, %p40;
	bra.uni 	$L__BB1_38;
$L__BB1_37:
	not.b32 	%r235, %r1;
$L__BB1_38:
	setp.lt.s32 	%p41, %r1, -1;
	add.s32 	%r167, %r235, %r66;
	mul.wide.s32 	%rd45, %r167, 4;
	add.s64 	%rd46, %rd3, %rd45;
	ld.global.nc.f32 	%f74, [%rd46];
	ld.global.nc.f32 	%f75, [%rd6+4];
	fma.rn.f32 	%f11, %f74, %f75, %f10;
	@%p41 bra 	$L__BB1_40;
	add.s32 	%r168, %r1, 1;
	setp.lt.u32 	%p42, %r168, %r98;
	sub.s32 	%r169, %r4, %r1;
	add.s32 	%r170, %r169, -2;
	selp.b32 	%r236, %r168, %r170, %p42;
	bra.uni 	$L__BB1_41;
$L__BB1_40:
	sub.s32 	%r236, -2, %r1;
$L__BB1_41:
	setp.lt.s32 	%p43, %r1, 1;
	add.s32 	%r171, %r236, %r66;
	mul.wide.s32 	%rd47, %r171, 4;
	add.s64 	%rd48, %rd3, %rd47;
	ld.global.nc.f32 	%f76, [%rd48];
	ld.global.nc.f32 	%f77, [%rd6+8];
	fma.rn.f32 	%f12, %f76, %f77, %f11;
	add.s32 	%r172, %r2, 1;
	setp.lt.s32 	%p44, %r172, %r99;
	add.s32 	%r173, %r36, -2;
	selp.b32 	%r174, %r172, %r173, %p44;
	mul.lo.s32 	%r47, %r174, %r98;
	@%p43 bra 	$L__BB1_43;
	add.s32 	%r175, %r1, -1;
	setp.gt.u32 	%p45, %r1, %r98;
	sub.s32 	%r176, %r4, %r1;
	selp.b32 	%r237, %r176, %r175, %p45;
	bra.uni 	$L__BB1_44;
$L__BB1_43:
	neg.s32 	%r237, %r1;
$L__BB1_44:
	setp.lt.s32 	%p46, %r1, 0;
	add.s32 	%r177, %r237, %r47;
	mul.wide.s32 	%rd49, %r177, 4;
	add.s64 	%rd50, %rd3, %rd49;
	ld.global.nc.f32 	%f78, [%rd50];
	add.s64 	%rd7, %rd6, %rd44;
	ld.global.nc.f32 	%f79, [%rd7];
	fma.rn.f32 	%f13, %f78, %f79, %f12;
	@%p46 bra 	$L__BB1_46;
	setp.lt.u32 	%p47, %r1, %r98;
	not.b32 	%r178, %r1;
	add.s32 	%r179, %r4, %r178;
	selp.b32 	%r238, %r1, %r179, %p47;
	bra.uni 	$L__BB1_47;
$L__BB1_46:
	not.b32 	%r238, %r1;
$L__BB1_47:
	setp.lt.s32 	%p48, %r1, -1;
	add.s32 	%r180, %r238, %r47;
	mul.wide.s32 	%rd52, %r180, 4;
	add.s64 	%rd53, %rd3, %rd52;
	ld.global.nc.f32 	%f80, [%rd53];
	ld.global.nc.f32 	%f81, [%rd7+4];
	fma.rn.f32 	%f14, %f80, %f81, %f13;
	@%p48 bra 	$L__BB1_49;
	add.s32 	%r181, %r1, 1;
	setp.lt.u32 	%p49, %r181, %r98;
	sub.s32 	%r182, %r4, %r1;
	add.s32 	%r183, %r182, -2;
	selp.b32 	%r239, %r181, %r183, %p49;
	bra.uni 	$L__BB1_50;
$L__BB1_49:
	sub.s32 	%r239, -2, %r1;
$L__BB1_50:
	add.s32 	%r184, %r239, %r47;
	mul.wide.s32 	%rd54, %r184, 4;
	add.s64 	%rd55, %rd3, %rd54;
	ld.global.nc.f32 	%f83, [%rd55];
	ld.global.nc.f32 	%f84, [%rd7+8];
	fma.rn.f32 	%f111, %f83, %f84, %f14;
	bra.uni 	$L__BB1_88;
$L__BB1_51:
	neg.s32 	%r240, %r1;
$L__BB1_52:
	add.s32 	%r151, %r240, %r37;
	mul.wide.s32 	%rd36, %r151, 4;
	add.s64 	%rd37, %rd3, %rd36;
	ld.global.nc.f32 	%f66, [%rd37];
	ld.global.nc.f32 	%f67, [%rd2];
	fma.rn.f32 	%f16, %f66, %f67, 0f00000000;
	setp.lt.s32 	%p32, %r1, 0;
	@%p32 bra 	$L__BB1_54;
	setp.lt.u32 	%p33, %r1, %r98;
	not.b32 	%r152, %r1;
	add.s32 	%r153, %r4, %r152;
	selp.b32 	%r241, %r1, %r153, %p33;
	bra.uni 	$L__BB1_55;
$L__BB1_54:
	not.b32 	%r241, %r1;
$L__BB1_55:
	add.s32 	%r154, %r241, %r37;
	mul.wide.s32 	%rd38, %r154, 4;
	add.s64 	%rd39, %rd3, %rd38;
	ld.global.nc.f32 	%f68, [%rd39];
	ld.global.nc.f32 	%f69, [%rd2+4];
	fma.rn.f32 	%f17, %f68, %f69, %f16;
	setp.lt.s32 	%p34, %r1, -1;
	@%p34 bra 	$L__BB1_57;
	add.s32 	%r155, %r1, 1;
	setp.lt.u32 	%p35, %r155, %r98;
	sub.s32 	%r156, %r4, %r1;
	add.s32 	%r157, %r156, -2;
	selp.b32 	%r242, %r155, %r157, %p35;
	bra.uni 	$L__BB1_58;
$L__BB1_57:
	sub.s32 	%r242, -2, %r1;
$L__BB1_58:
	setp.lt.s32 	%p36, %r1, 1;
	add.s32 	%r158, %r242, %r37;
	mul.wide.s32 	%rd40, %r158, 4;
	add.s64 	%rd41, %rd3, %rd40;
	ld.global.nc.f32 	%f70, [%rd41];
	ld.global.nc.f32 	%f71, [%rd2+8];
	fma.rn.f32 	%f18, %f70, %f71, %f17;
	setp.lt.s32 	%p37, %r2, %r99;
	not.b32 	%r159, %r2;
	add.s32 	%r160, %r3, %r159;
	selp.b32 	%r161, %r2, %r160, %p37;
	mul.lo.s32 	%r66, %r161, %r98;
	@%p36 bra 	$L__BB1_34;
	add.s32 	%r162, %r1, -1;
	setp.gt.u32 	%p38, %r1, %r98;
	sub.s32 	%r163, %r4, %r1;
	selp.b32 	%r234, %r163, %r162, %p38;
	bra.uni 	$L__BB1_35;
$L__BB1_60:
	setp.eq.s32 	%p6, %r2, 0;
	add.s32 	%r107, %r2, -1;
	setp.gt.s32 	%p7, %r2, %r99;
	sub.s32 	%r67, %r3, %r2;
	selp.b32 	%r108, %r67, %r107, %p7;
	selp.b32 	%r109, 0, %r108, %p6;
	mul.lo.s32 	%r68, %r109, %r98;
	setp.gt.s32 	%p8, %r1, 0;
	@%p8 bra 	$L__BB1_62;
	neg.s32 	%r243, %r1;
	bra.uni 	$L__BB1_63;
$L__BB1_62:
	add.s32 	%r110, %r1, -1;
	setp.gt.u32 	%p9, %r1, %r98;
	sub.s32 	%r111, %r4, %r1;
	selp.b32 	%r243, %r111, %r110, %p9;
$L__BB1_63:
	add.s32 	%r112, %r243, %r68;
	mul.wide.s32 	%rd16, %r112, 4;
	add.s64 	%rd17, %rd3, %rd16;
	ld.global.nc.f32 	%f39, [%rd17];
	ld.global.nc.f32 	%f40, [%rd2];
	fma.rn.f32 	%f19, %f39, %f40, 0f00000000;
	ld.global.nc.f32 	%f41, [%rd1];
	fma.rn.f32 	%f20, %f39, %f41, 0f00000000;
	setp.lt.s32 	%p10, %r1, 0;
	@%p10 bra 	$L__BB1_65;
	setp.lt.u32 	%p11, %r1, %r98;
	not.b32 	%r113, %r1;
	add.s32 	%r114, %r4, %r113;
	selp.b32 	%r244, %r1, %r114, %p11;
	bra.uni 	$L__BB1_66;
$L__BB1_65:
	not.b32 	%r244, %r1;
$L__BB1_66:
	add.s32 	%r115, %r244, %r68;
	mul.wide.s32 	%rd18, %r115, 4;
	add.s64 	%rd19, %rd3, %rd18;
	ld.global.nc.f32 	%f42, [%rd19];
	ld.global.nc.f32 	%f43, [%rd2+4];
	fma.rn.f32 	%f21, %f42, %f43, %f19;
	ld.global.nc.f32 	%f44, [%rd1+4];
	fma.rn.f32 	%f22, %f42, %f44, %f20;
	setp.lt.s32 	%p12, %r1, -1;
	@%p12 bra 	$L__BB1_68;
	add.s32 	%r116, %r1, 1;
	setp.lt.u32 	%p13, %r116, %r98;
	sub.s32 	%r117, %r4, %r1;
	add.s32 	%r118, %r117, -2;
	selp.b32 	%r245, %r116, %r118, %p13;
	bra.uni 	$L__BB1_69;
$L__BB1_68:
	sub.s32 	%r245, -2, %r1;
$L__BB1_69:
	setp.lt.s32 	%p14, %r1, 1;
	add.s32 	%r119, %r245, %r68;
	mul.wide.s32 	%rd20, %r119, 4;
	add.s64 	%rd21, %rd3, %rd20;
	ld.global.nc.f32 	%f45, [%rd21];
	ld.global.nc.f32 	%f46, [%rd2+8];
	fma.rn.f32 	%f23, %f45, %f46, %f21;
	ld.global.nc.f32 	%f47, [%rd1+8];
	fma.rn.f32 	%f24, %f45, %f47, %f22;
	setp.lt.s32 	%p15, %r2, %r99;
	not.b32 	%r120, %r2;
	add.s32 	%r121, %r3, %r120;
	selp.b32 	%r122, %r2, %r121, %p15;
	mul.lo.s32 	%r78, %r122, %r98;
	@%p14 bra 	$L__BB1_71;
	add.s32 	%r123, %r1, -1;
	setp.gt.u32 	%p16, %r1, %r98;
	sub.s32 	%r124, %r4, %r1;
	selp.b32 	%r246, %r124, %r123, %p16;
	bra.uni 	$L__BB1_72;
$L__BB1_71:
	neg.s32 	%r246, %r1;
$L__BB1_72:
	setp.lt.s32 	%p17, %r1, 0;
	add.s32 	%r125, %r246, %r78;
	mul.wide.s32 	%rd22, %r125, 4;
	add.s64 	%rd23, %rd3, %rd22;
	ld.global.nc.f32 	%f48, [%rd23];
	mul.wide.s32 	%rd24, %r100, 4;
	add.s64 	%rd8, %rd2, %rd24;
	ld.global.nc.f32 	%f49, [%rd8];
	fma.rn.f32 	%f25, %f48, %f49, %f23;
	add.s64 	%rd9, %rd1, %rd24;
	ld.global.nc.f32 	%f50, [%rd9];
	fma.rn.f32 	%f26, %f48, %f50, %f24;
	@%p17 bra 	$L__BB1_74;
	setp.lt.u32 	%p18, %r1, %r98;
	not.b32 	%r126, %r1;
	add.s32 	%r127, %r4, %r126;
	selp.b32 	%r247, %r1, %r127, %p18;
	bra.uni 	$L__BB1_75;
$L__BB1_74:
	not.b32 	%r247, %r1;
$L__BB1_75:
	setp.lt.s32 	%p19, %r1, -1;
	add.s32 	%r128, %r247, %r78;
	mul.wide.s32 	%rd25, %r128, 4;
	add.s64 	%rd26, %rd3, %rd25;
	ld.global.nc.f32 	%f51, [%rd26];
	ld.global.nc.f32 	%f52, [%rd8+4];
	fma.rn.f32 	%f27, %f51, %f52, %f25;
	ld.global.nc.f32 	%f53, [%rd9+4];
	fma.rn.f32 	%f28, %f51, %f53, %f26;
	@%p19 bra 	$L__BB1_77;
	add.s32 	%r129, %r1, 1;
	setp.lt.u32 	%p20, %r129, %r98;
	sub.s32 	%r130, %r4, %r1;
	add.s32 	%r131, %r130, -2;
	selp.b32 	%r248, %r129, %r131, %p20;
	bra.uni 	$L__BB1_78;
$L__BB1_77:
	sub.s32 	%r248, -2, %r1;
$L__BB1_78:
	setp.lt.s32 	%p21, %r1, 1;
	add.s32 	%r132, %r248, %r78;
	mul.wide.s32 	%rd27, %r132, 4;
	add.s64 	%rd28, %rd3, %rd27;
	ld.global.nc.f32 	%f54, [%rd28];
	ld.global.nc.f32 	%f55, [%rd8+8];
	fma.rn.f32 	%f29, %f54, %f55, %f27;
	ld.global.nc.f32 	%f56, [%rd9+8];
	fma.rn.f32 	%f30, %f54, %f56, %f28;
	add.s32 	%r133, %r2, 1;
	setp.lt.s32 	%p22, %r133, %r99;
	add.s32 	%r134, %r67, -2;
	selp.b32 	%r135, %r133, %r134, %p22;
	mul.lo.s32 	%r88, %r135, %r98;
	@%p21 bra 	$L__BB1_80;
	add.s32 	%r136, %r1, -1;
	setp.gt.u32 	%p23, %r1, %r98;
	sub.s32 	%r137, %r4, %r1;
	selp.b32 	%r249, %r137, %r136, %p23;
	bra.uni 	$L__BB1_81;
$L__BB1_80:
	neg.s32 	%r249, %r1;
$L__BB1_81:
	setp.lt.s32 	%p24, %r1, 0;
	add.s32 	%r138, %r249, %r88;
	mul.wide.s32 	%rd29, %r138, 4;
	add.s64 	%rd30, %rd3, %rd29;
	ld.global.nc.f32 	%f57, [%rd30];
	add.s64 	%rd10, %rd8, %rd24;
	ld.global.nc.f32 	%f58, [%rd10];
	fma.rn.f32 	%f31, %f57, %f58, %f29;
	add.s64 	%rd11, %rd9, %rd24;
	ld.global.nc.f32 	%f59, [%rd11];
	fma.rn.f32 	%f32, %f57, %f59, %f30;
	@%p24 bra 	$L__BB1_83;
	setp.lt.u32 	%p25, %r1, %r98;
	not.b32 	%r139, %r1;
	add.s32 	%r140, %r4, %r139;
	selp.b32 	%r250, %r1, %r140, %p25;
	bra.uni 	$L__BB1_84;
$L__BB1_83:
	not.b32 	%r250, %r1;
$L__BB1_84:
	setp.lt.s32 	%p26, %r1, -1;
	add.s32 	%r141, %r250, %r88;
	mul.wide.s32 	%rd32, %r141, 4;
	add.s64 	%rd33, %rd3, %rd32;
	ld.global.nc.f32 	%f60, [%rd33];
	ld.global.nc.f32 	%f61, [%rd10+4];
	fma.rn.f32 	%f33, %f60, %f61, %f31;
	ld.global.nc.f32 	%f62, [%rd11+4];
	fma.rn.f32 	%f34, %f60, %f62, %f32;
	@%p26 bra 	$L__BB1_86;
	add.s32 	%r142, %r1, 1;
	setp.lt.u32 	%p27, %r142, %r98;
	sub.s32 	%r143, %r4, %r1;
	add.s32 	%r144, %r143, -2;
	selp.b32 	%r251, %r142, %r144, %p27;
	bra.uni 	$L__BB1_87;
$L__BB1_86:
	sub.s32 	%r251, -2, %r1;
$L__BB1_87:
	add.s32 	%r145, %r251, %r88;
	mul.wide.s32 	%rd34, %r145, 4;
	add.s64 	%rd35, %rd3, %rd34;
	ld.global.nc.f32 	%f63, [%rd35];
	ld.global.nc.f32 	%f64, [%rd10+8];
	fma.rn.f32 	%f111, %f63, %f64, %f33;
	ld.global.nc.f32 	%f65, [%rd11+8];
	fma.rn.f32 	%f110, %f63, %f65, %f34;
$L__BB1_88:
	mul.f32 	%f105, %f110, %f110;
	fma.rn.f32 	%f106, %f111, %f111, %f105;
	sqrt.rn.f32 	%f107, %f106;
	mad.lo.s32 	%r224, %r98, %r2, %r1;
	cvta.to.global.u64 	%rd76, %rd12;
	mul.wide.s32 	%rd77, %r224, 4;
	add.s64 	%rd78, %rd76, %rd77;
	st.global.f32 	[%rd78], %f107;
$L__BB1_89:
	ret;

}
	// .globl	_Z28sharpenConvolutionWithSharedPKfPfiiS0_i
.visible .entry _Z28sharpenConvolutionWithSharedPKfPfiiS0_i(
	.param .u64 .ptr .align 1 _Z28sharpenConvolutionWithSharedPKfPfiiS0_i_param_0,
	.param .u64 .ptr .align 1 _Z28sharpenConvolutionWithSharedPKfPfiiS0_i_param_1,
	.param .u32 _Z28sharpenConvolutionWithSharedPKfPfiiS0_i_param_2,
	.param .u32 _Z28sharpenConvolutionWithSharedPKfPfiiS0_i_param_3,
	.param .u64 .ptr .align 1 _Z28sharpenConvolutionWithSharedPKfPfiiS0_i_param_4,
	.param .u32 _Z28sharpenConvolutionWithSharedPKfPfiiS0_i_param_5
)
{
	.reg .pred 	%p<45>;
	.reg .b32 	%r<196>;
	.reg .b32 	%f<71>;
	.reg .b64 	%rd<47>;

	ld.param.u64 	%rd7, [_Z28sharpenConvolutionWithSharedPKfPfiiS0_i_param_0];
	ld.param.u64 	%rd6, [_Z28sharpenConvolutionWithSharedPKfPfiiS0_i_param_1];
	ld.param.u32 	%r105, [_Z28sharpenConvolutionWithSharedPKfPfiiS0_i_param_2];
	ld.param.u32 	%r108, [_Z28sharpenConvolutionWithSharedPKfPfiiS0_i_param_3];
	ld.param.u64 	%rd8, [_Z28sharpenConvolutionWithSharedPKfPfiiS0_i_param_4];
	ld.param.u32 	%r107, [_Z28sharpenConvolutionWithSharedPKfPfiiS0_i_param_5];
	cvta.to.global.u64 	%rd1, %rd8;
	cvta.to.global.u64 	%rd2, %rd7;
	mov.u32 	%r109, %ctaid.x;
	mov.u32 	%r110, %ntid.x;
	mul.lo.s32 	%r1, %r109, %r110;
	mov.u32 	%r2, %tid.x;
	add.s32 	%r3, %r1, %r2;
	mov.u32 	%r111, %ctaid.y;
	mov.u32 	%r112, %ntid.y;
	mov.u32 	%r113, %tid.y;
	mad.lo.s32 	%r114, %r111, %r112, %r113;
	shr.u32 	%r115, %r107, 31;
	add.s32 	%r116, %r107, %r115;
	shr.s32 	%r5, %r116, 1;
	setp.ge.s32 	%p1, %r3, %r105;
	setp.ge.s32 	%p2, %r114, %r108;
	or.pred  	%p3, %p1, %p2;
	@%p3 bra 	$L__BB2_65;
	neg.s32 	%r6, %r5;
	setp.lt.s32 	%p4, %r107, -1;
	mov.f32 	%f69, 0f00000000;
	@%p4 bra 	$L__BB2_64;
	shl.b32 	%r7, %r108, 1;
	shl.b32 	%r8, %r105, 1;
	abs.s32 	%r9, %r5;
	add.s32 	%r10, %r5, %r9;
	add.s32 	%r117, %r10, 1;
	and.b32  	%r11, %r117, 7;
	add.s32 	%r12, %r11, -1;
	and.b32  	%r13, %r117, 3;
	and.b32  	%r14, %r10, 1;
	max.s32 	%r118, %r5, %r6;
	add.s32 	%r119, %r5, %r118;
	add.s32 	%r120, %r119, 1;
	and.b32  	%r121, %r120, -8;
	neg.s32 	%r15, %r121;
	sub.s32 	%r122, %r5, %r1;
	sub.s32 	%r123, %r122, %r2;
	add.s32 	%r16, %r123, -4;
	add.s32 	%r124, %r5, %r8;
	sub.s32 	%r125, %r124, %r1;
	sub.s32 	%r17, %r125, %r2;
	mov.f32 	%f69, 0f00000000;
	mov.u32 	%r170, %r6;
$L__BB2_3:
	mov.u32 	%r18, %r170;
	add.s32 	%r19, %r18, %r114;
	setp.gt.s32 	%p5, %r19, -1;
	@%p5 bra 	$L__BB2_5;
	not.b32 	%r171, %r19;
	bra.uni 	$L__BB2_6;
$L__BB2_5:
	setp.lt.s32 	%p6, %r19, %r108;
	not.b32 	%r126, %r19;
	add.s32 	%r127, %r7, %r126;
	selp.b32 	%r171, %r19, %r127, %p6;
$L__BB2_6:
	setp.lt.u32 	%p7, %r10, 7;
	mul.lo.s32 	%r23, %r171, %r105;
	add.s32 	%r128, %r18, %r5;
	mul.lo.s32 	%r172, %r128, %r107;
	add.s32 	%r25, %r172, %r5;
	mov.u32 	%r191, %r6;
	@%p7 bra 	$L__BB2_34;
	sub.s32 	%r177, 3, %r5;
	sub.s32 	%r173, %r3, %r5;
	mov.u32 	%r174, %r17;
	mov.u32 	%r175, %r16;
	mov.u32 	%r176, %r15;
$L__BB2_8:
	.pragma "nounroll";
	setp.gt.s32 	%p8, %r173, -1;
	@%p8 bra 	$L__BB2_10;
	add.s32 	%r178, %r175, 3;
	bra.uni 	$L__BB2_11;
$L__BB2_10:
	setp.lt.s32 	%p9, %r173, %r105;
	add.s32 	%r129, %r174, -1;
	selp.b32 	%r178, %r173, %r129, %p9;
$L__BB2_11:
	add.s32 	%r130, %r178, %r23;
	mul.wide.s32 	%rd9, %r130, 4;
	add.s64 	%rd10, %rd2, %rd9;
	ld.global.nc.f32 	%f29, [%rd10];
	mul.wide.s32 	%rd11, %r172, 4;
	add.s64 	%rd3, %rd1, %rd11;
	ld.global.nc.f32 	%f30, [%rd3];
	fma.rn.f32 	%f3, %f29, %f30, %f69;
	add.s32 	%r37, %r173, 1;
	setp.lt.s32 	%p10, %r37, 0;
	@%p10 bra 	$L__BB2_13;
	setp.lt.s32 	%p11, %r37, %r105;
	add.s32 	%r131, %r174, -2;
	selp.b32 	%r179, %r37, %r131, %p11;
	bra.uni 	$L__BB2_14;
$L__BB2_13:
	add.s32 	%r179, %r175, 2;
$L__BB2_14:
	add.s32 	%r132, %r179, %r23;
	mul.wide.s32 	%rd12, %r132, 4;
	add.s64 	%rd13, %rd2, %rd12;
	ld.global.nc.f32 	%f31, [%rd13];
	ld.global.nc.f32 	%f32, [%rd3+4];
	fma.rn.f32 	%f4, %f31, %f32, %f3;
	add.s32 	%r41, %r173, 2;
	setp.lt.s32 	%p12, %r41, 0;
	@%p12 bra 	$L__BB2_16;
	setp.lt.s32 	%p13, %r41, %r105;
	add.s32 	%r133, %r174, -3;
	selp.b32 	%r180, %r41, %r133, %p13;
	bra.uni 	$L__BB2_17;
$L__BB2_16:
	add.s32 	%r180, %r175, 1;
$L__BB2_17:
	add.s32 	%r134, %r180, %r23;
	mul.wide.s32 	%rd14, %r134, 4;
	add.s64 	%rd15, %rd2, %rd14;
	ld.global.nc.f32 	%f33, [%rd15];
	ld.global.nc.f32 	%f34, [%rd3+8];
	fma.rn.f32 	%f5, %f33, %f34, %f4;
	add.s32 	%r45, %r173, 3;
	setp.lt.s32 	%p14, %r45, 0;
	@%p14 bra 	$L__BB2_19;
	setp.lt.s32 	%p15, %r45, %r105;
	add.s32 	%r135, %r174, -4;
	selp.b32 	%r181, %r45, %r135, %p15;
	bra.uni 	$L__BB2_20;
$L__BB2_19:
	mov.u32 	%r181, %r175;
$L__BB2_20:
	add.s32 	%r136, %r181, %r23;
	mul.wide.s32 	%rd16, %r136, 4;
	add.s64 	%rd17, %rd2, %rd16;
	ld.global.nc.f32 	%f35, [%rd17];
	ld.global.nc.f32 	%f36, [%rd3+12];
	fma.rn.f32 	%f6, %f35, %f36, %f5;
	add.s32 	%r48, %r173, 4;
	setp.lt.s32 	%p16, %r48, 0;
	@%p16 bra 	$L__BB2_22;
	setp.lt.s32 	%p17, %r48, %r105;
	add.s32 	%r137, %r174, -5;
	selp.b32 	%r182, %r48, %r137, %p17;
	bra.uni 	$L__BB2_23;
$L__BB2_22:
	add.s32 	%r182, %r175, -1;
$L__BB2_23:
	add.s32 	%r138, %r182, %r23;
	mul.wide.s32 	%rd18, %r138, 4;
	add.s64 	%rd19, %rd2, %rd18;
	ld.global.nc.f32 	%f37, [%rd19];
	ld.global.nc.f32 	%f38, [%rd3+16];
	fma.rn.f32 	%f7, %f37, %f38, %f6;
	add.s32 	%r52, %r173, 5;
	setp.lt.s32 	%p18, %r52, 0;
	@%p18 bra 	$L__BB2_25;
	setp.lt.s32 	%p19, %r52, %r105;
	add.s32 	%r139, %r174, -6;
	selp.b32 	%r183, %r52, %r139, %p19;
	bra.uni 	$L__BB2_26;
$L__BB2_25:
	add.s32 	%r183, %r175, -2;
$L__BB2_26:
	add.s32 	%r140, %r183, %r23;
	mul.wide.s32 	%rd20, %r140, 4;
	add.s64 	%rd21, %rd2, %rd20;
	ld.global.nc.f32 	%f39, [%rd21];
	ld.global.nc.f32 	%f40, [%rd3+20];
	fma.rn.f32 	%f8, %f39, %f40, %f7;
	add.s32 	%r56, %r173, 6;
	setp.lt.s32 	%p20, %r56, 0;
	@%p20 bra 	$L__BB2_28;
	setp.lt.s32 	%p21, %r56, %r105;
	add.s32 	%r141, %r174, -7;
	selp.b32 	%r184, %r56, %r141, %p21;
	bra.uni 	$L__BB2_29;
$L__BB2_28:
	add.s32 	%r184, %r175, -3;
$L__BB2_29:
	add.s32 	%r142, %r184, %r23;
	mul.wide.s32 	%rd22, %r142, 4;
	add.s64 	%rd23, %rd2, %rd22;
	ld.global.nc.f32 	%f41, [%rd23];
	ld.global.nc.f32 	%f42, [%rd3+24];
	fma.rn.f32 	%f9, %f41, %f42, %f8;
	add.s32 	%r60, %r173, 7;
	setp.lt.s32 	%p22, %r60, 0;
	@%p22 bra 	$L__BB2_31;
	setp.lt.s32 	%p23, %r60, %r105;
	add.s32 	%r143, %r174, -8;
	selp.b32 	%r185, %r60, %r143, %p23;
	bra.uni 	$L__BB2_32;
$L__BB2_31:
	add.s32 	%r185, %r175, -4;
$L__BB2_32:
	add.s32 	%r144, %r185, %r23;
	mul.wide.s32 	%rd24, %r144, 4;
	add.s64 	%rd25, %rd2, %rd24;
	ld.global.nc.f32 	%f43, [%rd25];
	ld.global.nc.f32 	%f44, [%rd3+28];
	fma.rn.f32 	%f69, %f43, %f44, %f9;
	add.s32 	%r177, %r177, 8;
	add.s32 	%r176, %r176, 8;
	add.s32 	%r175, %r175, -8;
	add.s32 	%r174, %r174, -8;
	add.s32 	%r173, %r173, 8;
	add.s32 	%r172, %r172, 8;
	setp.ne.s32 	%p24, %r176, 0;
	@%p24 bra 	$L__BB2_8;
	add.s32 	%r191, %r177, -3;
$L__BB2_34:
	setp.eq.s32 	%p25, %r11, 0;
	@%p25 bra 	$L__BB2_63;
	setp.lt.u32 	%p26, %r12, 3;
	@%p26 bra 	$L__BB2_49;
	add.s32 	%r72, %r191, %r3;
	setp.lt.s32 	%p27, %r72, 0;
	@%p27 bra 	$L__BB2_38;
	setp.lt.s32 	%p28, %r72, %r105;
	not.b32 	%r145, %r72;
	add.s32 	%r146, %r8, %r145;
	selp.b32 	%r187, %r72, %r146, %p28;
	bra.uni 	$L__BB2_39;
$L__BB2_38:
	not.b32 	%r187, %r72;
$L__BB2_39:
	add.s32 	%r147, %r187, %r23;
	mul.wide.s32 	%rd26, %r147, 4;
	add.s64 	%rd27, %rd2, %rd26;
	ld.global.nc.f32 	%f46, [%rd27];
	add.s32 	%r148, %r25, %r191;
	mul.wide.s32 	%rd28, %r148, 4;
	add.s64 	%rd4, %rd1, %rd28;
	ld.global.nc.f32 	%f47, [%rd4];
	fma.rn.f32 	%f13, %f46, %f47, %f69;
	add.s32 	%r76, %r72, 1;
	setp.lt.s32 	%p29, %r76, 0;
	@%p29 bra 	$L__BB2_41;
	setp.lt.s32 	%p30, %r76, %r105;
	sub.s32 	%r149, %r8, %r72;
	add.s32 	%r150, %r149, -2;
	selp.b32 	%r188, %r76, %r150, %p30;
	bra.uni 	$L__BB2_42;
$L__BB2_41:
	sub.s32 	%r188, -2, %r72;
$L__BB2_42:
	add.s32 	%r151, %r188, %r23;
	mul.wide.s32 	%rd29, %r151, 4;
	add.s64 	%rd30, %rd2, %rd29;
	ld.global.nc.f32 	%f48, [%rd30];
	ld.global.nc.f32 	%f49, [%rd4+4];
	fma.rn.f32 	%f14, %f48, %f49, %f13;
	add.s32 	%r80, %r72, 2;
	setp.lt.s32 	%p31, %r80, 0;
	@%p31 bra 	$L__BB2_44;
	setp.lt.s32 	%p32, %r80, %r105;
	sub.s32 	%r152, %r8, %r72;
	add.s32 	%r153, %r152, -3;
	selp.b32 	%r189, %r80, %r153, %p32;
	bra.uni 	$L__BB2_45;
$L__BB2_44:
	sub.s32 	%r189, -3, %r72;
$L__BB2_45:
	add.s32 	%r154, %r189, %r23;
	mul.wide.s32 	%rd31, %r154, 4;
	add.s64 	%rd32, %rd2, %rd31;
	ld.global.nc.f32 	%f50, [%rd32];
	ld.global.nc.f32 	%f51, [%rd4+8];
	fma.rn.f32 	%f15, %f50, %f51, %f14;
	add.s32 	%r84, %r72, 3;
	setp.lt.s32 	%p33, %r84, 0;
	@%p33 bra 	$L__BB2_47;
	setp.lt.s32 	%p34, %r84, %r105;
	sub.s32 	%r155, %r8, %r72;
	add.s32 	%r156, %r155, -4;
	selp.b32 	%r190, %r84, %r156, %p34;
	bra.uni 	$L__BB2_48;
$L__BB2_47:
	sub.s32 	%r190, -4, %r72;
$L__BB2_48:
	add.s32 	%r157, %r190, %r23;
	mul.wide.s32 	%rd33, %r157, 4;
	add.s64 	%rd34, %rd2, %rd33;
	ld.global.nc.f32 	%f52, [%rd34];
	ld.global.nc.f32 	%f53, [%rd4+12];
	fma.rn.f32 	%f69, %f52, %f53, %f15;
	add.s32 	%r191, %r191, 4;
$L__BB2_49:
	setp.eq.s32 	%p35, %r13, 0;
	@%p35 bra 	$L__BB2_63;
	setp.eq.s32 	%p36, %r13, 1;
	@%p36 bra 	$L__BB2_58;
	add.s32 	%r90, %r191, %r3;
	setp.lt.s32 	%p37, %r90, 0;
	@%p37 bra 	$L__BB2_53;
	setp.lt.s32 	%p38, %r90, %r105;
	not.b32 	%r158, %r90;
	add.s32 	%r159, %r8, %r158;
	selp.b32 	%r192, %r90, %r159, %p38;
	bra.uni 	$L__BB2_54;
$L__BB2_53:
	not.b32 	%r192, %r90;
$L__BB2_54:
	add.s32 	%r160, %r192, %r23;
	mul.wide.s32 	%rd35, %r160, 4;
	add.s64 	%rd36, %rd2, %rd35;
	ld.global.nc.f32 	%f55, [%rd36];
	add.s32 	%r161, %r25, %r191;
	mul.wide.s32 	%rd37, %r161, 4;
	add.s64 	%rd5, %rd1, %rd37;
	ld.global.nc.f32 	%f56, [%rd5];
	fma.rn.f32 	%f19, %f55, %f56, %f69;
	add.s32 	%r94, %r90, 1;
	setp.lt.s32 	%p39, %r94, 0;
	@%p39 bra 	$L__BB2_56;
	setp.lt.s32 	%p40, %r94, %r105;
	sub.s32 	%r162, %r8, %r90;
	add.s32 	%r163, %r162, -2;
	selp.b32 	%r193, %r94, %r163, %p40;
	bra.uni 	$L__BB2_57;
$L__BB2_56:
	sub.s32 	%r193, -2, %r90;
$L__BB2_57:
	add.s32 	%r164, %r193, %r23;
	mul.wide.s32 	%rd38, %r164, 4;
	add.s64 	%rd39, %rd2, %rd38;
	ld.global.nc.f32 	%f57, [%rd39];
	ld.global.nc.f32 	%f58, [%rd5+4];
	fma.rn.f32 	%f69, %f57, %f58, %f19;
	add.s32 	%r191, %r191, 2;
$L__BB2_58:
	setp.ne.s32 	%p41, %r14, 0;
	@%p41 bra 	$L__BB2_63;
	add.s32 	%r100, %r191, %r3;
	setp.lt.s32 	%p42, %r100, 0;
	@%p42 bra 	$L__BB2_61;
	setp.lt.s32 	%p43, %r100, %r105;
	not.b32 	%r165, %r100;
	add.s32 	%r166, %r8, %r165;
	selp.b32 	%r195, %r100, %r166, %p43;
	bra.uni 	$L__BB2_62;
$L__BB2_61:
	not.b32 	%r195, %r100;
$L__BB2_62:
	add.s32 	%r167, %r195, %r23;
	mul.wide.s32 	%rd40, %r167, 4;
	add.s64 	%rd41, %rd2, %rd40;
	ld.global.nc.f32 	%f59, [%rd41];
	add.s32 	%r168, %r25, %r191;
	mul.wide.s32 	%rd42, %r168, 4;
	add.s64 	%rd43, %rd1, %rd42;
	ld.global.nc.f32 	%f60, [%rd43];
	fma.rn.f32 	%f69, %f59, %f60, %f69;
$L__BB2_63:
	add.s32 	%r170, %r18, 1;
	setp.ne.s32 	%p44, %r18, %r9;
	@%p44 bra 	$L__BB2_3;
$L__BB2_64:
	mad.lo.s32 	%r169, %r105, %r114, %r3;
	cvta.to.global.u64 	%rd44, %rd6;
	mul.wide.s32 	%rd45, %r169, 4;
	add.s64 	%rd46, %rd44, %rd45;
	st.global.f32 	[%rd46], %f69;
$L__BB2_65:
	ret;

}
	// .globl	_Z29meanBlurConvolutionWithSharedPKfPfiiS0_i
.visible .entry _Z29meanBlurConvolutionWithSharedPKfPfiiS0_i(
	.param .u64 .ptr .align 1 _Z29meanBlurConvolutionWithSharedPKfPfiiS0_i_param_0,
	.param .u64 .ptr .align 1 _Z29meanBlurConvolutionWithSharedPKfPfiiS0_i_param_1,
	.param .u32 _Z29meanBlurConvolutionWithSharedPKfPfiiS0_i_param_2,
	.param .u32 _Z29meanBlurConvolutionWithSharedPKfPfiiS0_i_param_3,
	.param .u64 .ptr .align 1 _Z29meanBlurConvolutionWithSharedPKfPfiiS0_i_param_4,
	.param .u32 _Z29meanBlurConvolutionWithSharedPKfPfiiS0_i_param_5
)
{
	.reg .pred 	%p<45>;
	.reg .b32 	%r<196>;
	.reg .b32 	%f<71>;
	.reg .b64 	%rd<47>;

	ld.param.u64 	%rd7, [_Z29meanBlurConvolutionWithSharedPKfPfiiS0_i_param_0];
	ld.param.u64 	%rd6, [_Z29meanBlurConvolutionWithSharedPKfPfiiS0_i_param_1];
	ld.param.u32 	%r105, [_Z29meanBlurConvolutionWithSharedPKfPfiiS0_i_param_2];
	ld.param.u32 	%r108, [_Z29meanBlurConvolutionWithSharedPKfPfiiS0_i_param_3];
	ld.param.u64 	%rd8, [_Z29meanBlurConvolutionWithSharedPKfPfiiS0_i_param_4];
	ld.param.u32 	%r107, [_Z29meanBlurConvolutionWithSharedPKfPfiiS0_i_param_5];
	cvta.to.global.u64 	%rd1, %rd8;
	cvta.to.global.u64 	%rd2, %rd7;
	mov.u32 	%r109, %ctaid.x;
	mov.u32 	%r110, %ntid.x;
	mul.lo.s32 	%r1, %r109, %r110;
	mov.u32 	%r2, %tid.x;
	add.s32 	%r3, %r1, %r2;
	mov.u32 	%r111, %ctaid.y;
	mov.u32 	%r112, %ntid.y;
	mov.u32 	%r113, %tid.y;
	mad.lo.s32 	%r114, %r111, %r112, %r113;
	shr.u32 	%r115, %r107, 31;
	add.s32 	%r116, %r107, %r115;
	shr.s32 	%r5, %r116, 1;
	setp.ge.s32 	%p1, %r3, %r105;
	setp.ge.s32 	%p2, %r114, %r108;
	or.pred  	%p3, %p1, %p2;
	@%p3 bra 	$L__BB3_65;
	neg.s32 	%r6, %r5;
	setp.lt.s32 	%p4, %r107, -1;
	mov.f32 	%f69, 0f00000000;
	@%p4 bra 	$L__BB3_64;
	shl.b32 	%r7, %r108, 1;
	shl.b32 	%r8, %r105, 1;
	abs.s32 	%r9, %r5;
	add.s32 	%r10, %r5, %r9;
	add.s32 	%r117, %r10, 1;
	and.b32  	%r11, %r117, 7;
	add.s32 	%r12, %r11, -1;
	and.b32  	%r13, %r117, 3;
	and.b32  	%r14, %r10, 1;
	max.s32 	%r118, %r5, %r6;
	add.s32 	%r119, %r5, %r118;
	add.s32 	%r120, %r119, 1;
	and.b32  	%r121, %r120, -8;
	neg.s32 	%r15, %r121;
	sub.s32 	%r122, %r5, %r1;
	sub.s32 	%r123, %r122, %r2;
	add.s32 	%r16, %r123, -4;
	add.s32 	%r124, %r5, %r8;
	sub.s32 	%r125, %r124, %r1;
	sub.s32 	%r17, %r125, %r2;
	mov.f32 	%f69, 0f00000000;
	mov.u32 	%r170, %r6;
$L__BB3_3:
	mov.u32 	%r18, %r170;
	add.s32 	%r19, %r18, %r114;
	setp.gt.s32 	%p5, %r19, -1;
	@%p5 bra 	$L__BB3_5;
	not.b32 	%r171, %r19;
	bra.uni 	$L__BB3_6;
$L__BB3_5:
	setp.lt.s32 	%p6, %r19, %r108;
	not.b32 	%r126, %r19;
	add.s32 	%r127, %r7, %r126;
	selp.b32 	%r171, %r19, %r127, %p6;
$L__BB3_6:
	setp.lt.u32 	%p7, %r10, 7;
	mul.lo.s32 	%r23, %r171, %r105;
	add.s32 	%r128, %r18, %r5;
	mul.lo.s32 	%r172, %r128, %r107;
	add.s32 	%r25, %r172, %r5;
	mov.u32 	%r191, %r6;
	@%p7 bra 	$L__BB3_34;
	sub.s32 	%r177, 3, %r5;
	sub.s32 	%r173, %r3, %r5;
	mov.u32 	%r174, %r17;
	mov.u32 	%r175, %r16;
	mov.u32 	%r176, %r15;
$L__BB3_8:
	.pragma "nounroll";
	setp.gt.s32 	%p8, %r173, -1;
	@%p8 bra 	$L__BB3_10;
	add.s32 	%r178, %r175, 3;
	bra.uni 	$L__BB3_11;
$L__BB3_10:
	setp.lt.s32 	%p9, %r173, %r105;
	add.s32 	%r129, %r174, -1;
	selp.b32 	%r178, %r173, %r129, %p9;
$L__BB3_11:
	add.s32 	%r130, %r178, %r23;
	mul.wide.s32 	%rd9, %r130, 4;
	add.s64 	%rd10, %rd2, %rd9;
	ld.global.nc.f32 	%f29, [%rd10];
	mul.wide.s32 	%rd11, %r172, 4;
	add.s64 	%rd3, %rd1, %rd11;
	ld.global.nc.f32 	%f30, [%rd3];
	fma.rn.f32 	%f3, %f29, %f30, %f69;
	add.s32 	%r37, %r173, 1;
	setp.lt.s32 	%p10, %r37, 0;
	@%p10 bra 	$L__BB3_13;
	setp.lt.s32 	%p11, %r37, %r105;
	add.s32 	%r131, %r174, -2;
	selp.b32 	%r179, %r37, %r131, %p11;
	bra.uni 	$L__BB3_14;
$L__BB3_13:
	add.s32 	%r179, %r175, 2;
$L__BB3_14:
	add.s32 	%r132, %r179, %r23;
	mul.wide.s32 	%rd12, %r132, 4;
	add.s64 	%rd13, %rd2, %rd12;
	ld.global.nc.f32 	%f31, [%rd13];
	ld.global.nc.f32 	%f32, [%rd3+4];
	fma.rn.f32 	%f4, %f31, %f32, %f3;
	add.s32 	%r41, %r173, 2;
	setp.lt.s32 	%p12, %r41, 0;
	@%p12 bra 	$L__BB3_16;
	setp.lt.s32 	%p13, %r41, %r105;
	add.s32 	%r133, %r174, -3;
	selp.b32 	%r180, %r41, %r133, %p13;
	bra.uni 	$L__BB3_17;
$L__BB3_16:
	add.s32 	%r180, %r175, 1;
$L__BB3_17:
	add.s32 	%r134, %r180, %r23;
	mul.wide.s32 	%rd14, %r134, 4;
	add.s64 	%rd15, %rd2, %rd14;
	ld.global.nc.f32 	%f33, [%rd15];
	ld.global.nc.f32 	%f34, [%rd3+8];
	fma.rn.f32 	%f5, %f33, %f34, %f4;
	add.s32 	%r45, %r173, 3;
	setp.lt.s32 	%p14, %r45, 0;
	@%p14 bra 	$L__BB3_19;
	setp.lt.s32 	%p15, %r45, %r105;
	add.s32 	%r135, %r174, -4;
	selp.b32 	%r181, %r45, %r135, %p15;
	bra.uni 	$L__BB3_20;
$L__BB3_19:
	mov.u32 	%r181, %r175;
$L__BB3_20:
	add.s32 	%r136, %r181, %r23;
	mul.wide.s32 	%rd16, %r136, 4;
	add.s64 	%rd17, %rd2, %rd16;
	ld.global.nc.f32 	%f35, [%rd17];
	ld.global.nc.f32 	%f36, [%rd3+12];
	fma.rn.f32 	%f6, %f35, %f36, %f5;
	add.s32 	%r48, %r173, 4;
	setp.lt.s32 	%p16, %r48, 0;
	@%p16 bra 	$L__BB3_22;
	setp.lt.s32 	%p17, %r48, %r105;
	add.s32 	%r137, %r174, -5;
	selp.b32 	%r182, %r48, %r137, %p17;
	bra.uni 	$L__BB3_23;
$L__BB3_22:
	add.s32 	%r182, %r175, -1;
$L__BB3_23:
	add.s32 	%r138, %r182, %r23;
	mul.wide.s32 	%rd18, %r138, 4;
	add.s64 	%rd19, %rd2, %rd18;
	ld.global.nc.f32 	%f37, [%rd19];
	ld.global.nc.f32 	%f38, [%rd3+16];
	fma.rn.f32 	%f7, %f37, %f38, %f6;
	add.s32 	%r52, %r173, 5;
	setp.lt.s32 	%p18, %r52, 0;
	@%p18 bra 	$L__BB3_25;
	setp.lt.s32 	%p19, %r52, %r105;
	add.s32 	%r139, %r174, -6;
	selp.b32 	%r183, %r52, %r139, %p19;
	bra.uni 	$L__BB3_26;
$L__BB3_25:
	add.s32 	%r183, %r175, -2;
$L__BB3_26:
	add.s32 	%r140, %r183, %r23;
	mul.wide.s32 	%rd20, %r140, 4;
	add.s64 	%rd21, %rd2, %rd20;
	ld.global.nc.f32 	%f39, [%rd21];
	ld.global.nc.f32 	%f40, [%rd3+20];
	fma.rn.f32 	%f8, %f39, %f40, %f7;
	add.s32 	%r56, %r173, 6;
	setp.lt.s32 	%p20, %r56, 0;
	@%p20 bra 	$L__BB3_28;
	setp.lt.s32 	%p21, %r56, %r105;
	add.s32 	%r141, %r174, -7;
	selp.b32 	%r184, %r56, %r141, %p21;
	bra.uni 	$L__BB3_29;
$L__BB3_28:
	add.s32 	%r184, %r175, -3;
$L__BB3_29:
	add.s32 	%r142, %r184, %r23;
	mul.wide.s32 	%rd22, %r142, 4;
	add.s64 	%rd23, %rd2, %rd22;
	ld.global.nc.f32 	%f41, [%rd23];
	ld.global.nc.f32 	%f42, [%rd3+24];
	fma.rn.f32 	%f9, %f41, %f42, %f8;
	add.s32 	%r60, %r173, 7;
	setp.lt.s32 	%p22, %r60, 0;
	@%p22 bra 	$L__BB3_31;
	setp.lt.s32 	%p23, %r60, %r105;
	add.s32 	%r143, %r174, -8;
	selp.b32 	%r185, %r60, %r143, %p23;
	bra.uni 	$L__BB3_32;
$L__BB3_31:
	add.s32 	%r185, %r175, -4;
$L__BB3_32:
	add.s32 	%r144, %r185, %r23;
	mul.wide.s32 	%rd24, %r144, 4;
	add.s64 	%rd25, %rd2, %rd24;
	ld.global.nc.f32 	%f43, [%rd25];
	ld.global.nc.f32 	%f44, [%rd3+28];
	fma.rn.f32 	%f69, %f43, %f44, %f9;
	add.s32 	%r177, %r177, 8;
	add.s32 	%r176, %r176, 8;
	add.s32 	%r175, %r175, -8;
	add.s32 	%r174, %r174, -8;
	add.s32 	%r173, %r173, 8;
	add.s32 	%r172, %r172, 8;
	setp.ne.s32 	%p24, %r176, 0;
	@%p24 bra 	$L__BB3_8;
	add.s32 	%r191, %r177, -3;
$L__BB3_34:
	setp.eq.s32 	%p25, %r11, 0;
	@%p25 bra 	$L__BB3_63;
	setp.lt.u32 	%p26, %r12, 3;
	@%p26 bra 	$L__BB3_49;
	add.s32 	%r72, %r191, %r3;
	setp.lt.s32 	%p27, %r72, 0;
	@%p27 bra 	$L__BB3_38;
	setp.lt.s32 	%p28, %r72, %r105;
	not.b32 	%r145, %r72;
	add.s32 	%r146, %r8, %r145;
	selp.b32 	%r187, %r72, %r146, %p28;
	bra.uni 	$L__BB3_39;
$L__BB3_38:
	not.b32 	%r187, %r72;
$L__BB3_39:
	add.s32 	%r147, %r187, %r23;
	mul.wide.s32 	%rd26, %r147, 4;
	add.s64 	%rd27, %rd2, %rd26;
	ld.global.nc.f32 	%f46, [%rd27];
	add.s32 	%r148, %r25, %r191;
	mul.wide.s32 	%rd28, %r148, 4;
	add.s64 	%rd4, %rd1, %rd28;
	ld.global.nc.f32 	%f47, [%rd4];
	fma.rn.f32 	%f13, %f46, %f47, %f69;
	add.s32 	%r76, %r72, 1;
	setp.lt.s32 	%p29, %r76, 0;
	@%p29 bra 	$L__BB3_41;
	setp.lt.s32 	%p30, %r76, %r105;
	sub.s32 	%r149, %r8, %r72;
	add.s32 	%r150, %r149, -2;
	selp.b32 	%r188, %r76, %r150, %p30;
	bra.uni 	$L__BB3_42;
$L__BB3_41:
	sub.s32 	%r188, -2, %r72;
$L__BB3_42:
	add.s32 	%r151, %r188, %r23;
	mul.wide.s32 	%rd29, %r151, 4;
	add.s64 	%rd30, %rd2, %rd29;
	ld.global.nc.f32 	%f48, [%rd30];
	ld.global.nc.f32 	%f49, [%rd4+4];
	fma.rn.f32 	%f14, %f48, %f49, %f13;
	add.s32 	%r80, %r72, 2;
	setp.lt.s32 	%p31, %r80, 0;
	@%p31 bra 	$L__BB3_44;
	setp.lt.s32 	%p32, %r80, %r105;
	sub.s32 	%r152, %r8, %r72;
	add.s32 	%r153, %r152, -3;
	selp.b32 	%r189, %r80, %r153, %p32;
	bra.uni 	$L__BB3_45;
$L__BB3_44:
	sub.s32 	%r189, -3, %r72;
$L__BB3_45:
	add.s32 	%r154, %r189, %r23;
	mul.wide.s32 	%rd31, %r154, 4;
	add.s64 	%rd32, %rd2, %rd31;
	ld.global.nc.f32 	%f50, [%rd32];
	ld.global.nc.f32 	%f51, [%rd4+8];
	fma.rn.f32 	%f15, %f50, %f51, %f14;
	add.s32 	%r84, %r72, 3;
	setp.lt.s32 	%p33, %r84, 0;
	@%p33 bra 	$L__BB3_47;
	setp.lt.s32 	%p34, %r84, %r105;
	sub.s32 	%r155, %r8, %r72;
	add.s32 	%r156, %r155, -4;
	selp.b32 	%r190, %r84, %r156, %p34;
	bra.uni 	$L__BB3_48;
$L__BB3_47:
	sub.s32 	%r190, -4, %r72;
$L__BB3_48:
	add.s32 	%r157, %r190, %r23;
	mul.wide.s32 	%rd33, %r157, 4;
	add.s64 	%rd34, %rd2, %rd33;
	ld.global.nc.f32 	%f52, [%rd34];
	ld.global.nc.f32 	%f53, [%rd4+12];
	fma.rn.f32 	%f69, %f52, %f53, %f15;
	add.s32 	%r191, %r191, 4;
$L__BB3_49:
	setp.eq.s32 	%p35, %r13, 0;
	@%p35 bra 	$L__BB3_63;
	setp.eq.s32 	%p36, %r13, 1;
	@%p36 bra 	$L__BB3_58;
	add.s32 	%r90, %r191, %r3;
	setp.lt.s32 	%p37, %r90, 0;
	@%p37 bra 	$L__BB3_53;
	setp.lt.s32 	%p38, %r90, %r105;
	not.b32 	%r158, %r90;
	add.s32 	%r159, %r8, %r158;
	selp.b32 	%r192, %r90, %r159, %p38;
	bra.uni 	$L__BB3_54;
$L__BB3_53:
	not.b32 	%r192, %r90;
$L__BB3_54:
	add.s32 	%r160, %r192, %r23;
	mul.wide.s32 	%rd35, %r160, 4;
	add.s64 	%rd36, %rd2, %rd35;
	ld.global.nc.f32 	%f55, [%rd36];
	add.s32 	%r161, %r25, %r191;
	mul.wide.s32 	%rd37, %r161, 4;
	add.s64 	%rd5, %rd1, %rd37;
	ld.global.nc.f32 	%f56, [%rd5];
	fma.rn.f32 	%f19, %f55, %f56, %f69;
	add.s32 	%r94, %r90, 1;
	setp.lt.s32 	%p39, %r94, 0;
	@%p39 bra 	$L__BB3_56;
	setp.lt.s32 	%p40, %r94, %r105;
	sub.s32 	%r162, %r8, %r90;
	add.s32 	%r163, %r162, -2;
	selp.b32 	%r193, %r94, %r163, %p40;
	bra.uni 	$L__BB3_57;
$L__BB3_56:
	sub.s32 	%r193, -2, %r90;
$L__BB3_57:
	add.s32 	%r164, %r193, %r23;
	mul.wide.s32 	%rd38, %r164, 4;
	add.s64 	%rd39, %rd2, %rd38;
	ld.global.nc.f32 	%f57, [%rd39];
	ld.global.nc.f32 	%f58, [%rd5+4];
	fma.rn.f32 	%f69, %f57, %f58, %f19;
	add.s32 	%r191, %r191, 2;
$L__BB3_58:
	setp.ne.s32 	%p41, %r14, 0;
	@%p41 bra 	$L__BB3_63;
	add.s32 	%r100, %r191, %r3;
	setp.lt.s32 	%p42, %r100, 0;
	@%p42 bra 	$L__BB3_61;
	setp.lt.s32 	%p43, %r100, %r105;
	not.b32 	%r165, %r100;
	add.s32 	%r166, %r8, %r165;
	selp.b32 	%r195, %r100, %r166, %p43;
	bra.uni 	$L__BB3_62;
$L__BB3_61:
	not.b32 	%r195, %r100;
$L__BB3_62:
	add.s32 	%r167, %r195, %r23;
	mul.wide.s32 	%rd40, %r167, 4;
	add.s64 	%rd41, %rd2, %rd40;
	ld.global.nc.f32 	%f59, [%rd41];
	add.s32 	%r168, %r25, %r191;
	mul.wide.s32 	%rd42, %r168, 4;
	add.s64 	%rd43, %rd1, %rd42;
	ld.global.nc.f32 	%f60, [%rd43];
	fma.rn.f32 	%f69, %f59, %f60, %f69;
$L__BB3_63:
	add.s32 	%r170, %r18, 1;
	setp.ne.s32 	%p44, %r18, %r9;
	@%p44 bra 	$L__BB3_3;
$L__BB3_64:
	mad.lo.s32 	%r169, %r105, %r114, %r3;
	cvta.to.global.u64 	%rd44, %rd6;
	mul.wide.s32 	%rd45, %r169, 4;
	add.s64 	%rd46, %rd44, %rd45;
	st.global.f32 	[%rd46], %f69;
$L__BB3_65:
	ret;

}
	// .globl	_Z30laplacianConvolutionWithSharedPKfPfiiS0_i
.visible .entry _Z30laplacianConvolutionWithSharedPKfPfiiS0_i(
	.param .u64 .ptr .align 1 _Z30laplacianConvolutionWithSharedPKfPfiiS0_i_param_0,
	.param .u64 .ptr .align 1 _Z30laplacianConvolutionWithSharedPKfPfiiS0_i_param_1,
	.param .u32 _Z30laplacianConvolutionWithSharedPKfPfiiS0_i_param_2,
	.param .u32 _Z30laplacianConvolutionWithSharedPKfPfiiS0_i_param_3,
	.param .u64 .ptr .align 1 _Z30laplacianConvolutionWithSharedPKfPfiiS0_i_param_4,
	.param .u32 _Z30laplacianConvolutionWithSharedPKfPfiiS0_i_param_5
)
{
	.reg .pred 	%p<45>;
	.reg .b32 	%r<196>;
	.reg .b32 	%f<71>;
	.reg .b64 	%rd<47>;

	ld.param.u64 	%rd7, [_Z30laplacianConvolutionWithSharedPKfPfiiS0_i_param_0];
	ld.param.u64 	%rd6, [_Z30laplacianConvolutionWithSharedPKfPfiiS0_i_param_1];
	ld.param.u32 	%r105, [_Z30laplacianConvolutionWithSharedPKfPfiiS0_i_param_2];
	ld.param.u32 	%r108, [_Z30laplacianConvolutionWithSharedPKfPfiiS0_i_param_3];
	ld.param.u64 	%rd8, [_Z30laplacianConvolutionWithSharedPKfPfiiS0_i_param_4];
	ld.param.u32 	%r107, [_Z30laplacianConvolutionWithSharedPKfPfiiS0_i_param_5];
	cvta.to.global.u64 	%rd1, %rd8;
	cvta.to.global.u64 	%rd2, %rd7;
	mov.u32 	%r109, %ctaid.x;
	mov.u32 	%r110, %ntid.x;
	mul.lo.s32 	%r1, %r109, %r110;
	mov.u32 	%r2, %tid.x;
	add.s32 	%r3, %r1, %r2;
	mov.u32 	%r111, %ctaid.y;
	mov.u32 	%r112, %ntid.y;
	mov.u32 	%r113, %tid.y;
	mad.lo.s32 	%r114, %r111, %r112, %r113;
	shr.u32 	%r115, %r107, 31;
	add.s32 	%r116, %r107, %r115;
	shr.s32 	%r5, %r116, 1;
	setp.ge.s32 	%p1, %r3, %r105;
	setp.ge.s32 	%p2, %r114, %r108;
	or.pred  	%p3, %p1, %p2;
	@%p3 bra 	$L__BB4_65;
	neg.s32 	%r6, %r5;
	setp.lt.s32 	%p4, %r107, -1;
	mov.f32 	%f69, 0f00000000;
	@%p4 bra 	$L__BB4_64;
	shl.b32 	%r7, %r108, 1;
	shl.b32 	%r8, %r105, 1;
	abs.s32 	%r9, %r5;
	add.s32 	%r10, %r5, %r9;
	add.s32 	%r117, %r10, 1;
	and.b32  	%r11, %r117, 7;
	add.s32 	%r12, %r11, -1;
	and.b32  	%r13, %r117, 3;
	and.b32  	%r14, %r10, 1;
	max.s32 	%r118, %r5, %r6;
	add.s32 	%r119, %r5, %r118;
	add.s32 	%r120, %r119, 1;
	and.b32  	%r121, %r120, -8;
	neg.s32 	%r15, %r121;
	sub.s32 	%r122, %r5, %r1;
	sub.s32 	%r123, %r122, %r2;
	add.s32 	%r16, %r123, -4;
	add.s32 	%r124, %r5, %r8;
	sub.s32 	%r125, %r124, %r1;
	sub.s32 	%r17, %r125, %r2;
	mov.f32 	%f69, 0f00000000;
	mov.u32 	%r170, %r6;
$L__BB4_3:
	mov.u32 	%r18, %r170;
	add.s32 	%r19, %r18, %r114;
	setp.gt.s32 	%p5, %r19, -1;
	@%p5 bra 	$L__BB4_5;
	not.b32 	%r171, %r19;
	bra.uni 	$L__BB4_6;
$L__BB4_5:
	setp.lt.s32 	%p6, %r19, %r108;
	not.b32 	%r126, %r19;
	add.s32 	%r127, %r7, %r126;
	selp.b32 	%r171, %r19, %r127, %p6;
$L__BB4_6:
	setp.lt.u32 	%p7, %r10, 7;
	mul.lo.s32 	%r23, %r171, %r105;
	add.s32 	%r128, %r18, %r5;
	mul.lo.s32 	%r172, %r128, %r107;
	add.s32 	%r25, %r172, %r5;
	mov.u32 	%r191, %r6;
	@%p7 bra 	$L__BB4_34;
	sub.s32 	%r177, 3, %r5;
	sub.s32 	%r173, %r3, %r5;
	mov.u32 	%r174, %r17;
	mov.u32 	%r175, %r16;
	mov.u32 	%r176, %r15;
$L__BB4_8:
	.pragma "nounroll";
	setp.gt.s32 	%p8, %r173, -1;
	@%p8 bra 	$L__BB4_10;
	add.s32 	%r178, %r175, 3;
	bra.uni 	$L__BB4_11;
$L__BB4_10:
	setp.lt.s32 	%p9, %r173, %r105;
	add.s32 	%r129, %r174, -1;
	selp.b32 	%r178, %r173, %r129, %p9;
$L__BB4_11:
	add.s32 	%r130, %r178, %r23;
	mul.wide.s32 	%rd9, %r130, 4;
	add.s64 	%rd10, %rd2, %rd9;
	ld.global.nc.f32 	%f29, [%rd10];
	mul.wide.s32 	%rd11, %r172, 4;
	add.s64 	%rd3, %rd1, %rd11;
	ld.global.nc.f32 	%f30, [%rd3];
	fma.rn.f32 	%f3, %f29, %f30, %f69;
	add.s32 	%r37, %r173, 1;
	setp.lt.s32 	%p10, %r37, 0;
	@%p10 bra 	$L__BB4_13;
	setp.lt.s32 	%p11, %r37, %r105;
	add.s32 	%r131, %r174, -2;
	selp.b32 	%r179, %r37, %r131, %p11;
	bra.uni 	$L__BB4_14;
$L__BB4_13:
	add.s32 	%r179, %r175, 2;
$L__BB4_14:
	add.s32 	%r132, %r179, %r23;
	mul.wide.s32 	%rd12, %r132, 4;
	add.s64 	%rd13, %rd2, %rd12;
	ld.global.nc.f32 	%f31, [%rd13];
	ld.global.nc.f32 	%f32, [%rd3+4];
	fma.rn.f32 	%f4, %f31, %f32, %f3;
	add.s32 	%r41, %r173, 2;
	setp.lt.s32 	%p12, %r41, 0;
	@%p12 bra 	$L__BB4_16;
	setp.lt.s32 	%p13, %r41, %r105;
	add.s32 	%r133, %r174, -3;
	selp.b32 	%r180, %r41, %r133, %p13;
	bra.uni 	$L__BB4_17;
$L__BB4_16:
	add.s32 	%r180, %r175, 1;
$L__BB4_17:
	add.s32 	%r134, %r180, %r23;
	mul.wide.s32 	%rd14, %r134, 4;
	add.s64 	%rd15, %rd2, %rd14;
	ld.global.nc.f32 	%f33, [%rd15];
	ld.global.nc.f32 	%f34, [%rd3+8];
	fma.rn.f32 	%f5, %f33, %f34, %f4;
	add.s32 	%r45, %r173, 3;
	setp.lt.s32 	%p14, %r45, 0;
	@%p14 bra 	$L__BB4_19;
	setp.lt.s32 	%p15, %r45, %r105;
	add.s32 	%r135, %r174, -4;
	selp.b32 	%r181, %r45, %r135, %p15;
	bra.uni 	$L__BB4_20;
$L__BB4_19:
	mov.u32 	%r181, %r175;
$L__BB4_20:
	add.s32 	%r136, %r181, %r23;
	mul.wide.s32 	%rd16, %r136, 4;
	add.s64 	%rd17, %rd2, %rd16;
	ld.global.nc.f32 	%f35, [%rd17];
	ld.global.nc.f32 	%f36, [%rd3+12];
	fma.rn.f32 	%f6, %f35, %f36, %f5;
	add.s32 	%r48, %r173, 4;
	setp.lt.s32 	%p16, %r48, 0;
	@%p16 bra 	$L__BB4_22;
	setp.lt.s32 	%p17, %r48, %r105;
	add.s32 	%r137, %r174, -5;
	selp.b32 	%r182, %r48, %r137, %p17;
	bra.uni 	$L__BB4_23;
$L__BB4_22:
	add.s32 	%r182, %r175, -1;
$L__BB4_23:
	add.s32 	%r138, %r182, %r23;
	mul.wide.s32 	%rd18, %r138, 4;
	add.s64 	%rd19, %rd2, %rd18;
	ld.global.nc.f32 	%f37, [%rd19];
	ld.global.nc.f32 	%f38, [%rd3+16];
	fma.rn.f32 	%f7, %f37, %f38, %f6;
	add.s32 	%r52, %r173, 5;
	setp.lt.s32 	%p18, %r52, 0;
	@%p18 bra 	$L__BB4_25;
	setp.lt.s32 	%p19, %r52, %r105;
	add.s32 	%r139, %r174, -6;
	selp.b32 	%r183, %r52, %r139, %p19;
	bra.uni 	$L__BB4_26;
$L__BB4_25:
	add.s32 	%r183, %r175, -2;
$L__BB4_26:
	add.s32 	%r140, %r183, %r23;
	mul.wide.s32 	%rd20, %r140, 4;
	add.s64 	%rd21, %rd2, %rd20;
	ld.global.nc.f32 	%f39, [%rd21];
	ld.global.nc.f32 	%f40, [%rd3+20];
	fma.rn.f32 	%f8, %f39, %f40, %f7;
	add.s32 	%r56, %r173, 6;
	setp.lt.s32 	%p20, %r56, 0;
	@%p20 bra 	$L__BB4_28;
	setp.lt.s32 	%p21, %r56, %r105;
	add.s32 	%r141, %r174, -7;
	selp.b32 	%r184, %r56, %r141, %p21;
	bra.uni 	$L__BB4_29;
$L__BB4_28:
	add.s32 	%r184, %r175, -3;
$L__BB4_29:
	add.s32 	%r142, %r184, %r23;
	mul.wide.s32 	%rd22, %r142, 4;
	add.s64 	%rd23, %rd2, %rd22;
	ld.global.nc.f32 	%f41, [%rd23];
	ld.global.nc.f32 	%f42, [%rd3+24];
	fma.rn.f32 	%f9, %f41, %f42, %f8;
	add.s32 	%r60, %r173, 7;
	setp.lt.s32 	%p22, %r60, 0;
	@%p22 bra 	$L__BB4_31;
	setp.lt.s32 	%p23, %r60, %r105;
	add.s32 	%r143, %r174, -8;
	selp.b32 	%r185, %r60, %r143, %p23;
	bra.uni 	$L__BB4_32;
$L__BB4_31:
	add.s32 	%r185, %r175, -4;
$L__BB4_32:
	add.s32 	%r144, %r185, %r23;
	mul.wide.s32 	%rd24, %r144, 4;
	add.s64 	%rd25, %rd2, %rd24;
	ld.global.nc.f32 	%f43, [%rd25];
	ld.global.nc.f32 	%f44, [%rd3+28];
	fma.rn.f32 	%f69, %f43, %f44, %f9;
	add.s32 	%r177, %r177, 8;
	add.s32 	%r176, %r176, 8;
	add.s32 	%r175, %r175, -8;
	add.s32 	%r174, %r174, -8;
	add.s32 	%r173, %r173, 8;
	add.s32 	%r172, %r172, 8;
	setp.ne.s32 	%p24, %r176, 0;
	@%p24 bra 	$L__BB4_8;
	add.s32 	%r191, %r177, -3;
$L__BB4_34:
	setp.eq.s32 	%p25, %r11, 0;
	@%p25 bra 	$L__BB4_63;
	setp.lt.u32 	%p26, %r12, 3;
	@%p26 bra 	$L__BB4_49;
	add.s32 	%r72, %r191, %r3;
	setp.lt.s32 	%p27, %r72, 0;
	@%p27 bra 	$L__BB4_38;
	setp.lt.s32 	%p28, %r72, %r105;
	not.b32 	%r145, %r72;
	add.s32 	%r146, %r8, %r145;
	selp.b32 	%r187, %r72, %r146, %p28;
	bra.uni 	$L__BB4_39;
$L__BB4_38:
	not.b32 	%r187, %r72;
$L__BB4_39:
	add.s32 	%r147, %r187, %r23;
	mul.wide.s32 	%rd26, %r147, 4;
	add.s64 	%rd27, %rd2, %rd26;
	ld.global.nc.f32 	%f46, [%rd27];
	add.s32 	%r148, %r25, %r191;
	mul.wide.s32 	%rd28, %r148, 4;
	add.s64 	%rd4, %rd1, %rd28;
	ld.global.nc.f32 	%f47, [%rd4];
	fma.rn.f32 	%f13, %f46, %f47, %f69;
	add.s32 	%r76, %r72, 1;
	setp.lt.s32 	%p29, %r76, 0;
	@%p29 bra 	$L__BB4_41;
	setp.lt.s32 	%p30, %r76, %r105;
	sub.s32 	%r149, %r8, %r72;
	add.s32 	%r150, %r149, -2;
	selp.b32 	%r188, %r76, %r150, %p30;
	bra.uni 	$L__BB4_42;
$L__BB4_41:
	sub.s32 	%r188, -2, %r72;
$L__BB4_42:
	add.s32 	%r151, %r188, %r23;
	mul.wide.s32 	%rd29, %r151, 4;
	add.s64 	%rd30, %rd2, %rd29;
	ld.global.nc.f32 	%f48, [%rd30];
	ld.global.nc.f32 	%f49, [%rd4+4];
	fma.rn.f32 	%f14, %f48, %f49, %f13;
	add.s32 	%r80, %r72, 2;
	setp.lt.s32 	%p31, %r80, 0;
	@%p31 bra 	$L__BB4_44;
	setp.lt.s32 	%p32, %r80, %r105;
	sub.s32 	%r152, %r8, %r72;
	add.s32 	%r153, %r152, -3;
	selp.b32 	%r189, %r80, %r153, %p32;
	bra.uni 	$L__BB4_45;
$L__BB4_44:
	sub.s32 	%r189, -3, %r72;
$L__BB4_45:
	add.s32 	%r154, %r189, %r23;
	mul.wide.s32 	%rd31, %r154, 4;
	add.s64 	%rd32, %rd2, %rd31;
	ld.global.nc.f32 	%f50, [%rd32];
	ld.global.nc.f32 	%f51, [%rd4+8];
	fma.rn.f32 	%f15, %f50, %f51, %f14;
	add.s32 	%r84, %r72, 3;
	setp.lt.s32 	%p33, %r84, 0;
	@%p33 bra 	$L__BB4_47;
	setp.lt.s32 	%p34, %r84, %r105;
	sub.s32 	%r155, %r8, %r72;
	add.s32 	%r156, %r155, -4;
	selp.b32 	%r190, %r84, %r156, %p34;
	bra.uni 	$L__BB4_48;
$L__BB4_47:
	sub.s32 	%r190, -4, %r72;
$L__BB4_48:
	add.s32 	%r157, %r190, %r23;
	mul.wide.s32 	%rd33, %r157, 4;
	add.s64 	%rd34, %rd2, %rd33;
	ld.global.nc.f32 	%f52, [%rd34];
	ld.global.nc.f32 	%f53, [%rd4+12];
	fma.rn.f32 	%f69, %f52, %f53, %f15;
	add.s32 	%r191, %r191, 4;
$L__BB4_49:
	setp.eq.s32 	%p35, %r13, 0;
	@%p35 bra 	$L__BB4_63;
	setp.eq.s32 	%p36, %r13, 1;
	@%p36 bra 	$L__BB4_58;
	add.s32 	%r90, %r191, %r3;
	setp.lt.s32 	%p37, %r90, 0;
	@%p37 bra 	$L__BB4_53;
	setp.lt.s32 	%p38, %r90, %r105;
	not.b32 	%r158, %r90;
	add.s32 	%r159, %r8, %r158;
	selp.b32 	%r192, %r90, %r159, %p38;
	bra.uni 	$L__BB4_54;
$L__BB4_53:
	not.b32 	%r192, %r90;
$L__BB4_54:
	add.s32 	%r160, %r192, %r23;
	mul.wide.s32 	%rd35, %r160, 4;
	add.s64 	%rd36, %rd2, %rd35;
	ld.global.nc.f32 	%f55, [%rd36];
	add.s32 	%r161, %r25, %r191;
	mul.wide.s32 	%rd37, %r161, 4;
	add.s64 	%rd5, %rd1, %rd37;
	ld.global.nc.f32 	%f56, [%rd5];
	fma.rn.f32 	%f19, %f55, %f56, %f69;
	add.s32 	%r94, %r90, 1;
	setp.lt.s32 	%p39, %r94, 0;
	@%p39 bra 	$L__BB4_56;
	setp.lt.s32 	%p40, %r94, %r105;
	sub.s32 	%r162, %r8, %r90;
	add.s32 	%r163, %r162, -2;
	selp.b32 	%r193, %r94, %r163, %p40;
	bra.uni 	$L__BB4_57;
$L__BB4_56:
	sub.s32 	%r193, -2, %r90;
$L__BB4_57:
	add.s32 	%r164, %r193, %r23;
	mul.wide.s32 	%rd38, %r164, 4;
	add.s64 	%rd39, %rd2, %rd38;
	ld.global.nc.f32 	%f57, [%rd39];
	ld.global.nc.f32 	%f58, [%rd5+4];
	fma.rn.f32 	%f69, %f57, %f58, %f19;
	add.s32 	%r191, %r191, 2;
$L__BB4_58:
	setp.ne.s32 	%p41, %r14, 0;
	@%p41 bra 	$L__BB4_63;
	add.s32 	%r100, %r191, %r3;
	setp.lt.s32 	%p42, %r100, 0;
	@%p42 bra 	$L__BB4_61;
	setp.lt.s32 	%p43, %r100, %r105;
	not.b32 	%r165, %r100;
	add.s32 	%r166, %r8, %r165;
	selp.b32 	%r195, %r100, %r166, %p43;
	bra.uni 	$L__BB4_62;
$L__BB4_61:
	not.b32 	%r195, %r100;
$L__BB4_62:
	add.s32 	%r167, %r195, %r23;
	mul.wide.s32 	%rd40, %r167, 4;
	add.s64 	%rd41, %rd2, %rd40;
	ld.global.nc.f32 	%f59, [%rd41];
	add.s32 	%r168, %r25, %r191;
	mul.wide.s32 	%rd42, %r168, 4;
	add.s64 	%rd43, %rd1, %rd42;
	ld.global.nc.f32 	%f60, [%rd43];
	fma.rn.f32 	%f69, %f59, %f60, %f69;
$L__BB4_63:
	add.s32 	%r170, %r18, 1;
	setp.ne.s32 	%p44, %r18, %r9;
	@%p44 bra 	$L__BB4_3;
$L__BB4_64:
	mad.lo.s32 	%r169, %r105, %r114, %r3;
	cvta.to.global.u64 	%rd44, %rd6;
	mul.wide.s32 	%rd45, %r169, 4;
	add.s64 	%rd46, %rd44, %rd45;
	st.global.f32 	[%rd46], %f69;
$L__BB4_65:
	ret;

}


// ===== COMPILED SASS (sm_100) =====

	.target	sm_100

	.elftype	@"ET_EXEC"


//--------------------- .note.nv.tkinfo           --------------------------
	.section	.note.nv.tkinfo,"",@"SHT_NOTE"
	.sectionflags	@"SHF_NOTE_NV_TKINFO"
	.tkinfo
        /*0018*/ 	.word	0x00000002
        /*0030*/ 	.string	""
        /*0030*/ 	.string	"ptxas"
        /*0030*/ 	.string	"Cuda compilation tools, release 13.0, V13.0.88"
        /*0030*/ 	.string	"Build cuda_13.0.r13.0/compiler.36424714_0"
        /*0030*/ 	.string	"-arch sm_100 -m 64 "



//--------------------- .note.nv.cuinfo           --------------------------
	.section	.note.nv.cuinfo,"",@"SHT_NOTE"
	.sectionflags	@"SHF_NOTE_NV_CUINFO"
        /*0018*/ 	.short	0x0002
        /*001a*/ 	.short	0x0064
        /*001c*/ 	.short	0x0082
	.zero		2


//--------------------- .nv.info                  --------------------------
	.section	.nv.info,"",@"SHT_CUDA_INFO"
	.align	4


	//----- nvinfo : EIATTR_REGCOUNT
	.align		4
        /*0000*/ 	.byte	0x04, 0x2f
        /*0002*/ 	.short	(.L_1 - .L_0)
	.align		4
.L_0:
        /*0004*/ 	.word	index@(_Z30conv2d_global_kernelWithSharedPKfPfiiS0_i)
        /*0008*/ 	.word	0x00000020


	//----- nvinfo : EIATTR_FRAME_SIZE
	.align		4
.L_1:
        /*000c*/ 	.byte	0x04, 0x11
        /*000e*/ 	.short	(.L_3 - .L_2)
	.align		4
.L_2:
        /*0010*/ 	.word	index@(_Z30conv2d_global_kernelWithSharedPKfPfiiS0_i)
        /*0014*/ 	.word	0x00000000


	//----- nvinfo : EIATTR_REGCOUNT
	.align		4
.L_3:
        /*0018*/ 	.byte	0x04, 0x2f
        /*001a*/ 	.short	(.L_5 - .L_4)
	.align		4
.L_4:
        /*001c*/ 	.word	index@(_Z26sobelConvolutionWithSharedPKfPfiiS0_S0_i)
        /*0020*/ 	.word	0x00000020


	//----- nvinfo : EIATTR_FRAME_SIZE
	.align		4
.L_5:
        /*0024*/ 	.byte	0x04, 0x11
        /*0026*/ 	.short	(.L_7 - .L_6)
	.align		4
.L_6:
        /*0028*/ 	.word	index@($__internal_0_$__cuda_sm20_sqrt_rn_f32_slowpath)
        /*002c*/ 	.word	0x00000000


	//----- nvinfo : EIATTR_FRAME_SIZE
	.align		4
.L_7:
        /*0030*/ 	.byte	0x04, 0x11
        /*0032*/ 	.short	(.L_9 - .L_8)
	.align		4
.L_8:
        /*0034*/ 	.word	index@(_Z26sobelConvolutionWithSharedPKfPfiiS0_S0_i)
        /*0038*/ 	.word	0x00000000


	//----- nvinfo : EIATTR_REGCOUNT
	.align		4
.L_9:
        /*003c*/ 	.byte	0x04, 0x2f
        /*003e*/ 	.short	(.L_11 - .L_10)
	.align		4
.L_10:
        /*0040*/ 	.word	index@(_Z28sharpenConvolutionWithSharedPKfPfiiS0_i)
        /*0044*/ 	.word	0x00000022


	//----- nvinfo : EIATTR_FRAME_SIZE
	.align		4
.L_11:
        /*0048*/ 	.byte	0x04, 0x11
        /*004a*/ 	.short	(.L_13 - .L_12)
	.align		4
.L_12:
        /*004c*/ 	.word	index@(_Z28sharpenConvolutionWithSharedPKfPfiiS0_i)
        /*0050*/ 	.word	0x00000000


	//----- nvinfo : EIATTR_REGCOUNT
	.align		4
.L_13:
        /*0054*/ 	.byte	0x04, 0x2f
        /*0056*/ 	.short	(.L_15 - .L_14)
	.align		4
.L_14:
        /*0058*/ 	.word	index@(_Z29meanBlurConvolutionWithSharedPKfPfiiS0_i)
        /*005c*/ 	.word	0x00000022


	//----- nvinfo : EIATTR_FRAME_SIZE
	.align		4
.L_15:
        /*0060*/ 	.byte	0x04, 0x11
        /*0062*/ 	.short	(.L_17 - .L_16)
	.align		4
.L_16:
        /*0064*/ 	.word	index@(_Z29meanBlurConvolutionWithSharedPKfPfiiS0_i)
        /*0068*/ 	.word	0x00000000


	//----- nvinfo : EIATTR_REGCOUNT
	.align		4
.L_17:
        /*006c*/ 	.byte	0x04, 0x2f
        /*006e*/ 	.short	(.L_19 - .L_18)
	.align		4
.L_18:
        /*0070*/ 	.word	index@(_Z30laplacianConvolutionWithSharedPKfPfiiS0_i)
        /*0074*/ 	.word	0x00000022


	//----- nvinfo : EIATTR_FRAME_SIZE
	.align		4
.L_19:
        /*0078*/ 	.byte	0x04, 0x11
        /*007a*/ 	.short	(.L_21 - .L_20)
	.align		4
.L_20:
        /*007c*/ 	.word	index@(_Z30laplacianConvolutionWithSharedPKfPfiiS0_i)
        /*0080*/ 	.word	0x00000000


	//----- nvinfo : EIATTR_MIN_STACK_SIZE
	.align		4
.L_21:
        /*0084*/ 	.byte	0x04, 0x12
        /*0086*/ 	.short	(.L_23 - .L_22)
	.align		4
.L_22:
        /*0088*/ 	.word	index@(_Z30laplacianConvolutionWithSharedPKfPfiiS0_i)
        /*008c*/ 	.word	0x00000000


	//----- nvinfo : EIATTR_MIN_STACK_SIZE
	.align		4
.L_23:
        /*0090*/ 	.byte	0x04, 0x12
        /*0092*/ 	.short	(.L_25 - .L_24)
	.align		4
.L_24:
        /*0094*/ 	.word	index@(_Z29meanBlurConvolutionWithSharedPKfPfiiS0_i)
        /*0098*/ 	.word	0x00000000


	//----- nvinfo : EIATTR_MIN_STACK_SIZE
	.align		4
.L_25:
        /*009c*/ 	.byte	0x04, 0x12
        /*009e*/ 	.short	(.L_27 - .L_26)
	.align		4
.L_26:
        /*00a0*/ 	.word	index@(_Z28sharpenConvolutionWithSharedPKfPfiiS0_i)
        /*00a4*/ 	.word	0x00000000


	//----- nvinfo : EIATTR_MIN_STACK_SIZE
	.align		4
.L_27:
        /*00a8*/ 	.byte	0x04, 0x12
        /*00aa*/ 	.short	(.L_29 - .L_28)
	.align		4
.L_28:
        /*00ac*/ 	.word	index@(_Z26sobelConvolutionWithSharedPKfPfiiS0_S0_i)
        /*00b0*/ 	.word	0x00000000


	//----- nvinfo : EIATTR_MIN_STACK_SIZE
	.align		4
.L_29:
        /*00b4*/ 	.byte	0x04, 0x12
        /*00b6*/ 	.short	(.L_31 - .L_30)
	.align		4
.L_30:
        /*00b8*/ 	.word	index@(_Z30conv2d_global_kernelWithSharedPKfPfiiS0_i)
        /*00bc*/ 	.word	0x00000000
.L_31:


//--------------------- .nv.compat                --------------------------
	.section	.nv.compat,"",@"SHT_CUDA_COMPAT_INFO"
	.align	4
        /*0000*/ 	.byte	0x02, 0x09, 0x00, 0x00, 0x02, 0x02, 0x01, 0x00, 0x02, 0x05, 0x05, 0x00, 0x03, 0x07, 0x01, 0x01
        /*0010*/ 	.byte	0x02, 0x03, 0x00, 0x00, 0x02, 0x06, 0x01, 0x00, 0x04, 0x0b, 0x08, 0x00, 0x01, 0x00, 0x00, 0x00
        /*0020*/ 	.byte	0x00, 0x00, 0x00, 0x00


//--------------------- .nv.info._Z30laplacianConvolutionWithSharedPKfPfiiS0_i --------------------------
	.section	.nv.info._Z30laplacianConvolutionWithSharedPKfPfiiS0_i,"",@"SHT_CUDA_INFO"
	.sectionflags	@""
	.align	4


	//----- nvinfo : EIATTR_CUDA_API_VERSION
	.align		4
        /*0000*/ 	.byte	0x04, 0x37
        /*0002*/ 	.short	(.L_33 - .L_32)
.L_32:
        /*0004*/ 	.word	0x00000082


	//----- nvinfo : EIATTR_KPARAM_INFO
	.align		4
.L_33:
        /*0008*/ 	.byte	0x04, 0x17
        /*000a*/ 	.short	(.L_35 - .L_34)
.L_34:
        /*000c*/ 	.word	0x00000000
        /*0010*/ 	.short	0x0005
        /*0012*/ 	.short	0x0020
        /*0014*/ 	.byte	0x00, 0xf0, 0x11, 0x00


	//----- nvinfo : EIATTR_KPARAM_INFO
	.align		4
.L_35:
        /*0018*/ 	.byte	0x04, 0x17
        /*001a*/ 	.short	(.L_37 - .L_36)
.L_36:
        /*001c*/ 	.word	0x00000000
        /*0020*/ 	.short	0x0004
        /*0022*/ 	.short	0x0018
        /*0024*/ 	.byte	0x00, 0xf5, 0x21, 0x00


	//----- nvinfo : EIATTR_KPARAM_INFO
	.align		4
.L_37:
        /*0028*/ 	.byte	0x04, 0x17
        /*002a*/ 	.short	(.L_39 - .L_38)
.L_38:
        /*002c*/ 	.word	0x00000000
        /*0030*/ 	.short	0x0003
        /*0032*/ 	.short	0x0014
        /*0034*/ 	.byte	0x00, 0xf0, 0x11, 0x00


	//----- nvinfo : EIATTR_KPARAM_INFO
	.align		4
.L_39:
        /*0038*/ 	.byte	0x04, 0x17
        /*003a*/ 	.short	(.L_41 - .L_40)
.L_40:
        /*003c*/ 	.word	0x00000000
        /*0040*/ 	.short	0x0002
        /*0042*/ 	.short	0x0010
        /*0044*/ 	.byte	0x00, 0xf0, 0x11, 0x00


	//----- nvinfo : EIATTR_KPARAM_INFO
	.align		4
.L_41:
        /*0048*/ 	.byte	0x04, 0x17
        /*004a*/ 	.short	(.L_43 - .L_42)
.L_42:
        /*004c*/ 	.word	0x00000000
        /*0050*/ 	.short	0x0001
        /*0052*/ 	.short	0x0008
        /*0054*/ 	.byte	0x00, 0xf5, 0x21, 0x00


	//----- nvinfo : EIATTR_KPARAM_INFO
	.align		4
.L_43:
        /*0058*/ 	.byte	0x04, 0x17
        /*005a*/ 	.short	(.L_45 - .L_44)
.L_44:
        /*005c*/ 	.word	0x00000000
        /*0060*/ 	.short	0x0000
        /*0062*/ 	.short	0x0000
        /*0064*/ 	.byte	0x00, 0xf5, 0x21, 0x00


	//----- nvinfo : EIATTR_SPARSE_MMA_MASK
	.align		4
.L_45:
        /*0068*/ 	.byte	0x03, 0x50
        /*006a*/ 	.short	0x0000


	//----- nvinfo : EIATTR_MAXREG_COUNT
	.align		4
        /*006c*/ 	.byte	0x03, 0x1b
        /*006e*/ 	.short	0x00ff


	//----- nvinfo : EIATTR_MERCURY_ISA_VERSION
	.align		4
        /*0070*/ 	.byte	0x03, 0x5f
        /*0072*/ 	.short	0x0101


	//----- nvinfo : EIATTR_VRC_CTA_INIT_COUNT
	.align		4
        /*0074*/ 	.byte	0x02, 0x4a
	.zero		1
	.zero		1


	//----- nvinfo : EIATTR_EXIT_INSTR_OFFSETS
	.align		4
        /*0078*/ 	.byte	0x04, 0x1c
        /*007a*/ 	.short	(.L_47 - .L_46)


	//   ....[0]....
.L_46:
        /*007c*/ 	.word	0x000000d0


	//   ....[1]....
        /*0080*/ 	.word	0x00001270


	//----- nvinfo : EIATTR_CBANK_PARAM_SIZE
	.align		4
.L_47:
        /*0084*/ 	.byte	0x03, 0x19
        /*0086*/ 	.short	0x0024


	//----- nvinfo : EIATTR_PARAM_CBANK
	.align		4
        /*0088*/ 	.byte	0x04, 0x0a
        /*008a*/ 	.short	(.L_49 - .L_48)
	.align		4
.L_48:
        /*008c*/ 	.word	index@(.nv.constant0._Z30laplacianConvolutionWithSharedPKfPfiiS0_i)
        /*0090*/ 	.short	0x0380
        /*0092*/ 	.short	0x0024


	//----- nvinfo : EIATTR_SW_WAR
	.align		4
.L_49:
        /*0094*/ 	.byte	0x04, 0x36
        /*0096*/ 	.short	(.L_51 - .L_50)
.L_50:
        /*0098*/ 	.word	0x00000008
.L_51:


//--------------------- .nv.info._Z29meanBlurConvolutionWithSharedPKfPfiiS0_i --------------------------
	.section	.nv.info._Z29meanBlurConvolutionWithSharedPKfPfiiS0_i,"",@"SHT_CUDA_INFO"
	.sectionflags	@""
	.align	4


	//----- nvinfo : EIATTR_CUDA_API_VERSION
	.align		4
        /*0000*/ 	.byte	0x04, 0x37
        /*0002*/ 	.short	(.L_53 - .L_52)
.L_52:
        /*0004*/ 	.word	0x00000082


	//----- nvinfo : EIATTR_KPARAM_INFO
	.align		4
.L_53:
        /*0008*/ 	.byte	0x04, 0x17
        /*000a*/ 	.short	(.L_55 - .L_54)
.L_54:
        /*000c*/ 	.word	0x00000000
        /*0010*/ 	.short	0x0005
        /*0012*/ 	.short	0x0020
        /*0014*/ 	.byte	0x00, 0xf0, 0x11, 0x00


	//----- nvinfo : EIATTR_KPARAM_INFO
	.align		4
.L_55:
        /*0018*/ 	.byte	0x04, 0x17
        /*001a*/ 	.short	(.L_57 - .L_56)
.L_56:
        /*001c*/ 	.word	0x00000000
        /*0020*/ 	.short	0x0004
        /*0022*/ 	.short	0x0018
        /*0024*/ 	.byte	0x00, 0xf5, 0x21, 0x00


	//----- nvinfo : EIATTR_KPARAM_INFO
	.align		4
.L_57:
        /*0028*/ 	.byte	0x04, 0x17
        /*002a*/ 	.short	(.L_59 - .L_58)
.L_58:
        /*002c*/ 	.word	0x00000000
        /*0030*/ 	.short	0x0003
        /*0032*/ 	.short	0x0014
        /*0034*/ 	.byte	0x00, 0xf0, 0x11, 0x00


	//----- nvinfo : EIATTR_KPARAM_INFO
	.align		4
.L_59:
        /*0038*/ 	.byte	0x04, 0x17
        /*003a*/ 	.short	(.L_61 - .L_60)
.L_60:
        /*003c*/ 	.word	0x00000000
        /*0040*/ 	.short	0x0002
        /*0042*/ 	.short	0x0010
        /*0044*/ 	.byte	0x00, 0xf0, 0x11, 0x00


	//----- nvinfo : EIATTR_KPARAM_INFO
	.align		4
.L_61:
        /*0048*/ 	.byte	0x04, 0x17
        /*004a*/ 	.short	(.L_63 - .L_62)
.L_62:
        /*004c*/ 	.word	0x00000000
        /*0050*/ 	.short	0x0001
        /*0052*/ 	.short	0x0008
        /*0054*/ 	.byte	0x00, 0xf5, 0x21, 0x00


	//----- nvinfo : EIATTR_KPARAM_INFO
	.align		4
.L_63:
        /*0058*/ 	.byte	0x04, 0x17
        /*005a*/ 	.short	(.L_65 - .L_64)
.L_64:
        /*005c*/ 	.word	0x00000000
        /*0060*/ 	.short	0x0000
        /*0062*/ 	.short	0x0000
        /*0064*/ 	.byte	0x00, 0xf5, 0x21, 0x00


	//----- nvinfo : EIATTR_SPARSE_MMA_MASK
	.align		4
.L_65:
        /*0068*/ 	.byte	0x03, 0x50
        /*006a*/ 	.short	0x0000


	//----- nvinfo : EIATTR_MAXREG_COUNT
	.align		4
        /*006c*/ 	.byte	0x03, 0x1b
        /*006e*/ 	.short	0x00ff


	//----- nvinfo : EIATTR_MERCURY_ISA_VERSION
	.align		4
        /*0070*/ 	.byte	0x03, 0x5f
        /*0072*/ 	.short	0x0101


	//----- nvinfo : EIATTR_VRC_CTA_INIT_COUNT
	.align		4
        /*0074*/ 	.byte	0x02, 0x4a
	.zero		1
	.zero		1


	//----- nvinfo : EIATTR_EXIT_INSTR_OFFSETS
	.align		4
        /*0078*/ 	.byte	0x04, 0x1c
        /*007a*/ 	.short	(.L_67 - .L_66)


	//   ....[0]....
.L_66:
        /*007c*/ 	.word	0x000000d0


	//   ....[1]....
        /*0080*/ 	.word	0x00001270


	//----- nvinfo : EIATTR_CBANK_PARAM_SIZE
	.align		4
.L_67:
        /*0084*/ 	.byte	0x03, 0x19
        /*0086*/ 	.short	0x0024


	//----- nvinfo : EIATTR_PARAM_CBANK
	.align		4
        /*0088*/ 	.byte	0x04, 0x0a
        /*008a*/ 	.short	(.L_69 - .L_68)
	.align		4
.L_68:
        /*008c*/ 	.word	index@(.nv.constant0._Z29meanBlurConvolutionWithSharedPKfPfiiS0_i)
        /*0090*/ 	.short	0x0380
        /*0092*/ 	.short	0x0024


	//----- nvinfo : EIATTR_SW_WAR
	.align		4
.L_69:
        /*0094*/ 	.byte	0x04, 0x36
        /*0096*/ 	.short	(.L_71 - .L_70)
.L_70:
        /*0098*/ 	.word	0x00000008
.L_71:


//--------------------- .nv.info._Z28sharpenConvolutionWithSharedPKfPfiiS0_i --------------------------
	.section	.nv.info._Z28sharpenConvolutionWithSharedPKfPfiiS0_i,"",@"SHT_CUDA_INFO"
	.sectionflags	@""
	.align	4


	//----- nvinfo : EIATTR_CUDA_API_VERSION
	.align		4
        /*0000*/ 	.byte	0x04, 0x37
        /*0002*/ 	.short	(.L_73 - .L_72)
.L_72:
        /*0004*/ 	.word	0x00000082


	//----- nvinfo : EIATTR_KPARAM_INFO
	.align		4
.L_73:
        /*0008*/ 	.byte	0x04, 0x17
        /*000a*/ 	.short	(.L_75 - .L_74)
.L_74:
        /*000c*/ 	.word	0x00000000
        /*0010*/ 	.short	0x0005
        /*0012*/ 	.short	0x0020
        /*0014*/ 	.byte	0x00, 0xf0, 0x11, 0x00


	//----- nvinfo : EIATTR_KPARAM_INFO
	.align		4
.L_75:
        /*0018*/ 	.byte	0x04, 0x17
        /*001a*/ 	.short	(.L_77 - .L_76)
.L_76:
        /*001c*/ 	.word	0x00000000
        /*0020*/ 	.short	0x0004
        /*0022*/ 	.short	0x0018
        /*0024*/ 	.byte	0x00, 0xf5, 0x21, 0x00


	//----- nvinfo : EIATTR_KPARAM_INFO
	.align		4
.L_77:
        /*0028*/ 	.byte	0x04, 0x17
        /*002a*/ 	.short	(.L_79 - .L_78)
.L_78:
        /*002c*/ 	.word	0x00000000
        /*0030*/ 	.short	0x0003
        /*0032*/ 	.short	0x0014
        /*0034*/ 	.byte	0x00, 0xf0, 0x11, 0x00


	//----- nvinfo : EIATTR_KPARAM_INFO
	.align		4
.L_79:
        /*0038*/ 	.byte	0x04, 0x17
        /*003a*/ 	.short	(.L_81 - .L_80)
.L_80:
        /*003c*/ 	.word	0x00000000
        /*0040*/ 	.short	0x0002
        /*0042*/ 	.short	0x0010
        /*0044*/ 	.byte	0x00, 0xf0, 0x11, 0x00


	//----- nvinfo : EIATTR_KPARAM_INFO
	.align		4
.L_81:
        /*0048*/ 	.byte	0x04, 0x17
        /*004a*/ 	.short	(.L_83 - .L_82)
.L_82:
        /*004c*/ 	.word	0x00000000
        /*0050*/ 	.short	0x0001
        /*0052*/ 	.short	0x0008
        /*0054*/ 	.byte	0x00, 0xf5, 0x21, 0x00


	//----- nvinfo : EIATTR_KPARAM_INFO
	.align		4
.L_83:
        /*0058*/ 	.byte	0x04, 0x17
        /*005a*/ 	.short	(.L_85 - .L_84)
.L_84:
        /*005c*/ 	.word	0x00000000
        /*0060*/ 	.short	0x0000
        /*0062*/ 	.short	0x0000
        /*0064*/ 	.byte	0x00, 0xf5, 0x21, 0x00


	//----- nvinfo : EIATTR_SPARSE_MMA_MASK
	.align		4
.L_85:
        /*0068*/ 	.byte	0x03, 0x50
        /*006a*/ 	.short	0x0000


	//----- nvinfo : EIATTR_MAXREG_COUNT
	.align		4
        /*006c*/ 	.byte	0x03, 0x1b
        /*006e*/ 	.short	0x00ff


	//----- nvinfo : EIATTR_MERCURY_ISA_VERSION
	.align		4
        /*0070*/ 	.byte	0x03, 0x5f
        /*0072*/ 	.short	0x0101


	//----- nvinfo : EIATTR_VRC_CTA_INIT_COUNT
	.align		4
        /*0074*/ 	.byte	0x02, 0x4a
	.zero		1
	.zero		1


	//----- nvinfo : EIATTR_EXIT_INSTR_OFFSETS
	.align		4
        /*0078*/ 	.byte	0x04, 0x1c
        /*007a*/ 	.short	(.L_87 - .L_86)


	//   ....[0]....
.L_86:
        /*007c*/ 	.word	0x000000d0


	//   ....[1]....
        /*0080*/ 	.word	0x00001270


	//----- nvinfo : EIATTR_CBANK_PARAM_SIZE
	.align		4
.L_87:
        /*0084*/ 	.byte	0x03, 0x19
        /*0086*/ 	.short	0x0024


	//----- nvinfo : EIATTR_PARAM_CBANK
	.align		4
        /*0088*/ 	.byte	0x04, 0x0a
        /*008a*/ 	.short	(.L_89 - .L_88)
	.align		4
.L_88:
        /*008c*/ 	.word	index@(.nv.constant0._Z28sharpenConvolutionWithSharedPKfPfiiS0_i)
        /*0090*/ 	.short	0x0380
        /*0092*/ 	.short	0x0024


	//----- nvinfo : EIATTR_SW_WAR
	.align		4
.L_89:
        /*0094*/ 	.byte	0x04, 0x36
        /*0096*/ 	.short	(.L_91 - .L_90)
.L_90:
        /*0098*/ 	.word	0x00000008
.L_91:


//--------------------- .nv.info._Z26sobelConvolutionWithSharedPKfPfiiS0_S0_i --------------------------
	.section	.nv.info._Z26sobelConvolutionWithSharedPKfPfiiS0_S0_i,"",@"SHT_CUDA_INFO"
	.sectionflags	@""
	.align	4


	//----- nvinfo : EIATTR_CUDA_API_VERSION
	.align		4
        /*0000*/ 	.byte	0x04, 0x37
        /*0002*/ 	.short	(.L_93 - .L_92)
.L_92:
        /*0004*/ 	.word	0x00000082


	//----- nvinfo : EIATTR_KPARAM_INFO
	.align		4
.L_93:
        /*0008*/ 	.byte	0x04, 0x17
        /*000a*/ 	.short	(.L_95 - .L_94)
.L_94:
        /*000c*/ 	.word	0x00000000
        /*0010*/ 	.short	0x0006
        /*0012*/ 	.short	0x0028
        /*0014*/ 	.byte	0x00, 0xf0, 0x11, 0x00


	//----- nvinfo : EIATTR_KPARAM_INFO
	.align		4
.L_95:
        /*0018*/ 	.byte	0x04, 0x17
        /*001a*/ 	.short	(.L_97 - .L_96)
.L_96:
        /*001c*/ 	.word	0x00000000
        /*0020*/ 	.short	0x0005
        /*0022*/ 	.short	0x0020
        /*0024*/ 	.byte	0x00, 0xf5, 0x21, 0x00


	//----- nvinfo : EIATTR_KPARAM_INFO
	.align		4
.L_97:
        /*0028*/ 	.byte	0x04, 0x17
        /*002a*/ 	.short	(.L_99 - .L_98)
.L_98:
        /*002c*/ 	.word	0x00000000
        /*0030*/ 	.short	0x0004
        /*0032*/ 	.short	0x0018
        /*0034*/ 	.byte	0x00, 0xf5, 0x21, 0x00


	//----- nvinfo : EIATTR_KPARAM_INFO
	.align		4
.L_99:
        /*0038*/ 	.byte	0x04, 0x17
        /*003a*/ 	.short	(.L_101 - .L_100)
.L_100:
        /*003c*/ 	.word	0x00000000
        /*0040*/ 	.short	0x0003
        /*0042*/ 	.short	0x0014
        /*0044*/ 	.byte	0x00, 0xf0, 0x11, 0x00


	//----- nvinfo : EIATTR_KPARAM_INFO
	.align		4
.L_101:
        /*0048*/ 	.byte	0x04, 0x17
        /*004a*/ 	.short	(.L_103 - .L_102)
.L_102:
        /*004c*/ 	.word	0x00000000
        /*0050*/ 	.short	0x0002
        /*0052*/ 	.short	0x0010
        /*0054*/ 	.byte	0x00, 0xf0, 0x11, 0x00


	//----- nvinfo : EIATTR_KPARAM_INFO
	.align		4
.L_103:
        /*0058*/ 	.byte	0x04, 0x17
        /*005a*/ 	.short	(.L_105 - .L_104)
.L_104:
        /*005c*/ 	.word	0x00000000
        /*0060*/ 	.short	0x0001
        /*0062*/ 	.short	0x0008
        /*0064*/ 	.byte	0x00, 0xf5, 0x21, 0x00


	//----- nvinfo : EIATTR_KPARAM_INFO
	.align		4
.L_105:
        /*0068*/ 	.byte	0x04, 0x17
        /*006a*/ 	.short	(.L_107 - .L_106)
.L_106:
        /*006c*/ 	.word	0x00000000
        /*0070*/ 	.short	0x0000
        /*0072*/ 	.short	0x0000
        /*0074*/ 	.byte	0x00, 0xf5, 0x21, 0x00


	//----- nvinfo : EIATTR_SPARSE_MMA_MASK
	.align		4
.L_107:
        /*0078*/ 	.byte	0x03, 0x50
        /*007a*/ 	.short	0x0000


	//----- nvinfo : EIATTR_MAXREG_COUNT
	.align		4
        /*007c*/ 	.byte	0x03, 0x1b
        /*007e*/ 	.short	0x00ff


	//----- nvinfo : EIATTR_MERCURY_ISA_VERSION
	.align		4
        /*0080*/ 	.byte	0x03, 0x5f
        /*0082*/ 	.short	0x0101


	//----- nvinfo : EIATTR_VRC_CTA_INIT_COUNT
	.align		4
        /*0084*/ 	.byte	0x02, 0x4a
	.zero		1
	.zero		1


	//----- nvinfo : EIATTR_EXIT_INSTR_OFFSETS
	.align		4
        /*0088*/ 	.byte	0x04, 0x1c
        /*008a*/ 	.short	(.L_109 - .L_108)


	//   ....[0]....
.L_108:
        /*008c*/ 	.word	0x000000c0


	//   ....[1]....
        /*0090*/ 	.word	0x00001a70


	//----- nvinfo : EIATTR_CRS_STACK_SIZE
	.align		4
.L_109:
        /*0094*/ 	.byte	0x04, 0x1e
        /*0096*/ 	.short	(.L_111 - .L_110)
.L_110:
        /*0098*/ 	.word	0x00000000


	//----- nvinfo : EIATTR_CBANK_PARAM_SIZE
	.align		4
.L_111:
        /*009c*/ 	.byte	0x03, 0x19
        /*009e*/ 	.short	0x002c


	//----- nvinfo : EIATTR_PARAM_CBANK
	.align		4
        /*00a0*/ 	.byte	0x04, 0x0a
        /*00a2*/ 	.short	(.L_113 - .L_112)
	.align		4
.L_112:
        /*00a4*/ 	.word	index@(.nv.constant0._Z26sobelConvolutionWithSharedPKfPfiiS0_S0_i)
        /*00a8*/ 	.short	0x0380
        /*00aa*/ 	.short	0x002c


	//----- nvinfo : EIATTR_SW_WAR
	.align		4
.L_113:
        /*00ac*/ 	.byte	0x04, 0x36
        /*00ae*/ 	.short	(.L_115 - .L_114)
.L_114:
        /*00b0*/ 	.word	0x00000008
.L_115:


//--------------------- .nv.info._Z30conv2d_global_kernelWithSharedPKfPfiiS0_i --------------------------
	.section	.nv.info._Z30conv2d_global_kernelWithSharedPKfPfiiS0_i,"",@"SHT_CUDA_INFO"
	.sectionflags	@""
	.align	4


	//----- nvinfo : EIATTR_CUDA_API_VERSION
	.align		4
        /*0000*/ 	.byte	0x04, 0x37
        /*0002*/ 	.short	(.L_117 - .L_116)
.L_116:
        /*0004*/ 	.word	0x00000082


	//----- nvinfo : EIATTR_KPARAM_INFO
	.align		4
.L_117:
        /*0008*/ 	.byte	0x04, 0x17
        /*000a*/ 	.short	(.L_119 - .L_118)
.L_118:
        /*000c*/ 	.word	0x00000000
        /*0010*/ 	.short	0x0005
        /*0012*/ 	.short	0x0020
        /*0014*/ 	.byte	0x00, 0xf0, 0x11, 0x00


	//----- nvinfo : EIATTR_KPARAM_INFO
	.align		4
.L_119:
        /*0018*/ 	.byte	0x04, 0x17
        /*001a*/ 	.short	(.L_121 - .L_120)
.L_120:
        /*001c*/ 	.word	0x00000000
        /*0020*/ 	.short	0x0004
        /*0022*/ 	.short	0x0018
        /*0024*/ 	.byte	0x00, 0xf5, 0x21, 0x00


	//----- nvinfo : EIATTR_KPARAM_INFO
	.align		4
.L_121:
        /*0028*/ 	.byte	0x04, 0x17
        /*002a*/ 	.short	(.L_123 - .L_122)
.L_122:
        /*002c*/ 	.word	0x00000000
        /*0030*/ 	.short	0x0003
        /*0032*/ 	.short	0x0014
        /*0034*/ 	.byte	0x00, 0xf0, 0x11, 0x00


	//----- nvinfo : EIATTR_KPARAM_INFO
	.align		4
.L_123:
        /*0038*/ 	.byte	0x04, 0x17
        /*003a*/ 	.short	(.L_125 - .L_124)
.L_124:
        /*003c*/ 	.word	0x00000000
        /*0040*/ 	.short	0x0002
        /*0042*/ 	.short	0x0010
        /*0044*/ 	.byte	0x00, 0xf0, 0x11, 0x00


	//----- nvinfo : EIATTR_KPARAM_INFO
	.align		4
.L_125:
        /*0048*/ 	.byte	0x04, 0x17
        /*004a*/ 	.short	(.L_127 - .L_126)
.L_126:
        /*004c*/ 	.word	0x00000000
        /*0050*/ 	.short	0x0001
        /*0052*/ 	.short	0x0008
        /*0054*/ 	.byte	0x00, 0xf5, 0x21, 0x00


	//----- nvinfo : EIATTR_KPARAM_INFO
	.align		4
.L_127:
        /*0058*/ 	.byte	0x04, 0x17
        /*005a*/ 	.short	(.L_129 - .L_128)
.L_128:
        /*005c*/ 	.word	0x00000000
        /*0060*/ 	.short	0x0000
        /*0062*/ 	.short	0x0000
        /*0064*/ 	.byte	0x00, 0xf5, 0x21, 0x00


	//----- nvinfo : EIATTR_SPARSE_MMA_MASK
	.align		4
.L_129:
        /*0068*/ 	.byte	0x03, 0x50
        /*006a*/ 	.short	0x0000


	//----- nvinfo : EIATTR_MAXREG_COUNT
	.align		4
        /*006c*/ 	.byte	0x03, 0x1b
        /*006e*/ 	.short	0x00ff


	//----- nvinfo : EIATTR_MERCURY_ISA_VERSION
	.align		4
        /*0070*/ 	.byte	0x03, 0x5f
        /*0072*/ 	.short	0x0101


	//----- nvinfo : EIATTR_VRC_CTA_INIT_COUNT
	.align		4
        /*0074*/ 	.byte	0x02, 0x4a
	.zero		1
	.zero		1


	//----- nvinfo : EIATTR_EXIT_INSTR_OFFSETS
	.align		4
        /*0078*/ 	.byte	0x04, 0x1c
        /*007a*/ 	.short	(.L_131 - .L_130)


	//   ....[0]....
.L_130:
        /*007c*/ 	.word	0x000000c0


	//   ....[1]....
        /*0080*/ 	.word	0x00000c80


	//----- nvinfo : EIATTR_CBANK_PARAM_SIZE
	.align		4
.L_131:
        /*0084*/ 	.byte	0x03, 0x19
        /*0086*/ 	.short	0x0024


	//----- nvinfo : EIATTR_PARAM_CBANK
	.align		4
        /*0088*/ 	.byte	0x04, 0x0a
        /*008a*/ 	.short	(.L_133 - .L_132)
	.align		4
.L_132:
        /*008c*/ 	.word	index@(.nv.constant0._Z30conv2d_global_kernelWithSharedPKfPfiiS0_i)
        /*0090*/ 	.short	0x0380
        /*0092*/ 	.short	0x0024


	//----- nvinfo : EIATTR_SW_WAR
	.align		4
.L_133:
        /*0094*/ 	.byte	0x04, 0x36
        /*0096*/ 	.short	(.L_135 - .L_134)
.L_134:
        /*0098*/ 	.word	0x00000008
.L_135:


//--------------------- .nv.callgraph             --------------------------
	.section	.nv.callgraph,"",@"SHT_CUDA_CALLGRAPH"
	.align	4
	.sectionentsize	8
	.align		4
        /*0000*/ 	.word	0x00000000
	.align		4
        /*0004*/ 	.word	0xffffffff
	.align		4
        /*0008*/ 	.word	0x00000000
	.align		4
        /*000c*/ 	.word	0xfffffffe
	.align		4
        /*0010*/ 	.word	0x00000000
	.align		4
        /*0014*/ 	.word	0xfffffffd
	.align		4
        /*0018*/ 	.word	0x00000000
	.align		4
        /*001c*/ 	.word	0xfffffffc


//--------------------- .text._Z30laplacianConvolutionWithSharedPKfPfiiS0_i --------------------------
	.section	.text._Z30laplacianConvolutionWithSharedPKfPfiiS0_i,"ax",@progbits
	.align	128
        .global         _Z30laplacianConvolutionWithSharedPKfPfiiS0_i
        .type           _Z30laplacianConvolutionWithSharedPKfPfiiS0_i,@function
        .size           _Z30laplacianConvolutionWithSharedPKfPfiiS0_i,(.L_x_41 - _Z30laplacianConvolutionWithSharedPKfPfiiS0_i)
        .other          _Z30laplacianConvolutionWithSharedPKfPfiiS0_i,@"STO_CUDA_ENTRY STV_DEFAULT"
_Z30laplacianConvolutionWithSharedPKfPfiiS0_i:
.text._Z30laplacianConvolutionWithSharedPKfPfiiS0_i:
[----:B------:R-:W-:Y:S01]  /*0000*/  LDC R1, c[0x0][0x37c] ;  /* 0x0000df00ff017b82 */ /* 0x000fe20000000800 */
[----:B------:R-:W0:Y:S07]  /*0010*/  S2R R3, SR_TID.Y ;  /* 0x0000000000037919 */ /* 0x000e2e0000002200 */
[----:B------:R-:W1:Y:S01]  /*0020*/  S2UR UR4, SR_CTAID.X ;  /* 0x00000000000479c3 */ /* 0x000e620000002500 */
[----:B------:R-:W1:Y:S01]  /*0030*/  LDCU UR5, c[0x0][0x360] ;  /* 0x00006c00ff0577ac */ /* 0x000e620008000800 */
[----:B------:R-:W2:Y:S06]  /*0040*/  S2R R13, SR_TID.X ;  /* 0x00000000000d7919 */ /* 0x000eac0000002100 */
[----:B------:R-:W0:Y:S08]  /*0050*/  S2UR UR6, SR_CTAID.Y ;  /* 0x00000000000679c3 */ /* 0x000e300000002600 */
[----:B------:R-:W0:Y:S08]  /*0060*/  LDC R0, c[0x0][0x364] ;  /* 0x0000d900ff007b82 */ /* 0x000e300000000800 */
[----:B------:R-:W3:Y:S01]  /*0070*/  LDC.64 R8, c[0x0][0x390] ;  /* 0x0000e400ff087b82 */ /* 0x000ee20000000a00 */
[----:B-1----:R-:W-:-:S06]  /*0080*/  UIMAD UR4, UR4, UR5, URZ ;  /* 0x00000005040472a4 */ /* 0x002fcc000f8e02ff */
[----:B--2---:R-:W-:Y:S02]  /*0090*/  VIADD R2, R13, UR4 ;  /* 0x000000040d027c36 */ /* 0x004fe40008000000 */
[----:B0-----:R-:W-:-:S05]  /*00a0*/  IMAD R0, R0, UR6, R3 ;  /* 0x0000000600007c24 */ /* 0x001fca000f8e0203 */
[----:B---3--:R-:W-:-:S04]  /*00b0*/  ISETP.GE.AND P0, PT, R0, R9, PT ;  /* 0x000000090000720c */ /* 0x008fc80003f06270 */
[----:B------:R-:W-:-:S13]  /*00c0*/  ISETP.GE.OR P0, PT, R2, R8, P0 ;  /* 0x000000080200720c */ /* 0x000fda0000706670 */
[----:B------:R-:W-:Y:S05]  /*00d0*/  @P0 EXIT ;  /* 0x000000000000094d */ /* 0x000fea0003800000 */
[----:B------:R-:W0:Y:S01]  /*00e0*/  LDC R4, c[0x0][0x3a0] ;  /* 0x0000e800ff047b82 */ /* 0x000e220000000800 */
[----:B------:R-:W1:Y:S01]  /*00f0*/  LDCU.64 UR6, c[0x0][0x358] ;  /* 0x00006b00ff0677ac */ /* 0x000e620008000a00 */
[----:B------:R-:W-:Y:S01]  /*0100*/  IMAD.MOV.U32 R27, RZ, RZ, RZ ;  /* 0x000000ffff1b7224 */ /* 0x000fe200078e00ff */
[C---:B0-----:R-:W-:Y:S02]  /*0110*/  ISETP.GE.AND P0, PT, R4.reuse, -0x1, PT ;  /* 0xffffffff0400780c */ /* 0x041fe40003f06270 */
[----:B------:R-:W-:-:S11]  /*0120*/  LEA.HI R4, R4, R4, RZ, 0x1 ;  /* 0x0000000404047211 */ /* 0x000fd600078f08ff */
[----:B-1----:R-:W-:Y:S05]  /*0130*/  @!P0 BRA `(.L_x_0) ;  /* 0x0000001000388947 */ /* 0x002fea0003800000 */
[----:B------:R-:W-:Y:S01]  /*0140*/  SHF.R.S32.HI R4, RZ, 0x1, R4 ;  /* 0x00000001ff047819 */ /* 0x000fe20000011404 */
[----:B------:R-:W-:-:S03]  /*0150*/  HFMA2 R27, -RZ, RZ, 0, 0 ;  /* 0x00000000ff1b7431 */ /* 0x000fc600000001ff */
[----:B------:R-:W-:Y:S01]  /*0160*/  IABS R5, R4 ;  /* 0x0000000400057213 */ /* 0x000fe20000000000 */
[--C-:B------:R-:W-:Y:S01]  /*0170*/  IMAD.MOV R6, RZ, RZ, -R4.reuse ;  /* 0x000000ffff067224 */ /* 0x100fe200078e0a04 */
[----:B------:R-:W-:Y:S01]  /*0180*/  IADD3 R9, PT, PT, R4, -UR4, -R13 ;  /* 0x8000000404097c10 */ /* 0x000fe2000fffe80d */
[----:B------:R-:W-:Y:S02]  /*0190*/  IMAD R8, R8, 0x2, R4 ;  /* 0x0000000208087824 */ /* 0x000fe400078e0204 */
[C---:B------:R-:W-:Y:S01]  /*01a0*/  IMAD.IADD R5, R4.reuse, 0x1, R5 ;  /* 0x0000000104057824 */ /* 0x040fe200078e0205 */
[----:B------:R-:W-:Y:S01]  /*01b0*/  VIMNMX R3, PT, PT, R4, R6, !PT ;  /* 0x0000000604037248 */ /* 0x000fe20007fe0100 */
[----:B------:R-:W-:Y:S01]  /*01c0*/  VIADD R9, R9, 0xfffffffc ;  /* 0xfffffffc09097836 */ /* 0x000fe20000000000 */
[----:B------:R-:W-:Y:S02]  /*01d0*/  IADD3 R8, PT, PT, R8, -UR4, -R13 ;  /* 0x8000000408087c10 */ /* 0x000fe4000fffe80d */
[----:B------:R-:W-:-:S02]  /*01e0*/  IADD3 R11, PT, PT, R5, 0x1, RZ ;  /* 0x00000001050b7810 */ /* 0x000fc40007ffe0ff */
[----:B------:R-:W-:Y:S02]  /*01f0*/  IADD3 R3, PT, PT, R4, 0x1, R3 ;  /* 0x0000000104037810 */ /* 0x000fe40007ffe003 */
[----:B------:R-:W-:Y:S02]  /*0200*/  LOP3.LUT R7, R11, 0x7, RZ, 0xc0, !PT ;  /* 0x000000070b077812 */ /* 0x000fe400078ec0ff */
[----:B------:R-:W-:Y:S02]  /*0210*/  LOP3.LUT R3, R3, 0xfffffff8, RZ, 0xc0, !PT ;  /* 0xfffffff803037812 */ /* 0x000fe400078ec0ff */
[----:B------:R-:W-:Y:S01]  /*0220*/  LOP3.LUT R11, R11, 0x3, RZ, 0xc0, !PT ;  /* 0x000000030b0b7812 */ /* 0x000fe200078ec0ff */
[----:B------:R-:W-:Y:S02]  /*0230*/  VIADD R24, R7, 0xffffffff ;  /* 0xffffffff07187836 */ /* 0x000fe40000000000 */
[----:B------:R-:W-:-:S03]  /*0240*/  IMAD.MOV R18, RZ, RZ, -R3 ;  /* 0x000000ffff127224 */ /* 0x000fc600078e0a03 */
[----:B------:R-:W-:-:S04]  /*0250*/  ISETP.GE.U32.AND P0, PT, R24, 0x3, PT ;  /* 0x000000031800780c */ /* 0x000fc80003f06070 */
[----:B------:R-:W-:Y:S01]  /*0260*/  P2R R10, PR, RZ, 0x1 ;  /* 0x00000001ff0a7803 */ /* 0x000fe20000000000 */
[----:B------:R-:W-:-:S08]  /*0270*/  IMAD.MOV.U32 R10, RZ, RZ, R6 ;  /* 0x000000ffff0a7224 */ /* 0x000fd000078e0006 */
.L_x_6:
[----:B------:R-:W-:Y:S01]  /*0280*/  IADD3 R3, PT, PT, R0, R10, RZ ;  /* 0x0000000a00037210 */ /* 0x000fe20007ffe0ff */
[----:B------:R-:W0:Y:S01]  /*0290*/  LDCU UR5, c[0x0][0x3a0] ;  /* 0x00007400ff0577ac */ /* 0x000e220008000800 */
[----:B------:R-:W-:Y:S01]  /*02a0*/  PLOP3.LUT P2, PT, PT, PT, PT, 0x8, 0x80 ;  /* 0x000000000080781c */ /* 0x000fe20003f4e170 */
[----:B------:R-:W-:Y:S01]  /*02b0*/  IMAD.IADD R12, R4, 0x1, R10 ;  /* 0x00000001040c7824 */ /* 0x000fe200078e020a */
[----:B------:R-:W-:Y:S01]  /*02c0*/  ISETP.GT.AND P0, PT, R3, -0x1, PT ;  /* 0xffffffff0300780c */ /* 0x000fe20003f04270 */
[----:B------:R-:W-:-:S12]  /*02d0*/  IMAD.MOV.U32 R25, RZ, RZ, R6 ;  /* 0x000000ffff197224 */ /* 0x000fd800078e0006 */
[----:B------:R-:W1:Y:S01]  /*02e0*/  @P0 LDC R14, c[0x0][0x394] ;  /* 0x0000e500ff0e0b82 */ /* 0x000e620000000800 */
[-C--:B------:R-:W-:Y:S02]  /*02f0*/  @P0 LOP3.LUT R13, RZ, R3.reuse, RZ, 0x33, !PT ;  /* 0x00000003ff0d0212 */ /* 0x080fe400078e33ff */
[----:B------:R-:W-:Y:S02]  /*0300*/  @!P0 LOP3.LUT R19, RZ, R3, RZ, 0x33, !PT ;  /* 0x00000003ff138212 */ /* 0x000fe400078e33ff */
[----:B-1----:R-:W-:-:S04]  /*0310*/  @P0 ISETP.GE.AND P1, PT, R3, R14, PT ;  /* 0x0000000e0300020c */ /* 0x002fc80003f26270 */
[----:B------:R-:W-:Y:S02]  /*0320*/  @P0 PLOP3.LUT P2, PT, P1, PT, PT, 0x80, 0x8 ;  /* 0x000000000008081c */ /* 0x000fe40000f4f070 */
[----:B------:R-:W-:-:S11]  /*0330*/  ISETP.GE.U32.AND P1, PT, R5, 0x7, PT ;  /* 0x000000070500780c */ /* 0x000fd60003f26070 */
[----:B------:R-:W-:Y:S02]  /*0340*/  @P2 IMAD R3, R14, 0x2, R13 ;  /* 0x000000020e032824 */ /* 0x000fe400078e020d */
[----:B0-----:R-:W-:Y:S02]  /*0350*/  IMAD R13, R12, UR5, RZ ;  /* 0x000000050c0d7c24 */ /* 0x001fe4000f8e02ff */
[----:B------:R-:W-:-:S03]  /*0360*/  @P0 IMAD.MOV.U32 R19, RZ, RZ, R3 ;  /* 0x000000ffff130224 */ /* 0x000fc600078e0003 */
[----:B------:R-:W-:Y:S01]  /*0370*/  IADD3 R20, PT, PT, R4, R13, RZ ;  /* 0x0000000d04147210 */ /* 0x000fe20007ffe0ff */
[----:B------:R-:W-:Y:S06]  /*0380*/  @!P1 BRA `(.L_x_1) ;  /* 0x0000000400c49947 */ /* 0x000fec0003800000 */
[----:B------:R-:W-:Y:S01]  /*0390*/  IMAD.MOV.U32 R3, RZ, RZ, R13 ;  /* 0x000000ffff037224 */ /* 0x000fe200078e000d */
[----:B------:R-:W-:Y:S01]  /*03a0*/  IADD3 R25, PT, PT, -R4, 0x3, RZ ;  /* 0x0000000304197810 */ /* 0x000fe20007ffe1ff */
[----:B------:R-:W-:Y:S01]  /*03b0*/  IMAD.IADD R21, R2, 0x1, -R4 ;  /* 0x0000000102157824 */ /* 0x000fe200078e0a04 */
[----:B------:R-:W-:Y:S01]  /*03c0*/  MOV R23, R9 ;  /* 0x0000000900177202 */ /* 0x000fe20000000f00 */
[----:B------:R-:W-:Y:S01]  /*03d0*/  IMAD.MOV.U32 R22, RZ, RZ, R8 ;  /* 0x000000ffff167224 */ /* 0x000fe200078e0008 */
[----:B------:R-:W0:Y:S01]  /*03e0*/  LDCU UR5, c[0x0][0x390] ;  /* 0x00007200ff0577ac */ /* 0x000e220008000800 */
[----:B------:R-:W-:-:S07]  /*03f0*/  IMAD.MOV.U32 R26, RZ, RZ, R18 ;  /* 0x000000ffff1a7224 */ /* 0x000fce00078e0012 */
.L_x_2:
[C---:B------:R-:W-:Y:S01]  /*0400*/  ISETP.GT.AND P0, PT, R21.reuse, -0x1, PT ;  /* 0xffffffff1500780c */ /* 0x040fe20003f04270 */
[----:B------:R-:W1:Y:S08]  /*0410*/  LDC.64 R12, c[0x0][0x380] ;  /* 0x0000e000ff0c7b82 */ /* 0x000e700000000a00 */
[----:B------:R-:W2:Y:S04]  /*0420*/  LDC.64 R14, c[0x0][0x398] ;  /* 0x0000e600ff0e7b82 */ /* 0x000ea80000000a00 */
[----:B------:R-:W-:Y:S01]  /*0430*/  @P0 VIADD R28, R22, 0xffffffff ;  /* 0xffffffff161c0836 */ /* 0x000fe20000000000 */
[----:B0-----:R-:W-:Y:S01]  /*0440*/  @P0 ISETP.GE.AND P1, PT, R21, UR5, PT ;  /* 0x0000000515000c0c */ /* 0x001fe2000bf26270 */
[----:B------:R-:W-:-:S03]  /*0450*/  @!P0 VIADD R16, R23, 0x3 ;  /* 0x0000000317108836 */ /* 0x000fc60000000000 */
[----:B------:R-:W-:-:S05]  /*0460*/  @P0 SEL R16, R21, R28, !P1 ;  /* 0x0000001c15100207 */ /* 0x000fca0004800000 */
[----:B------:R-:W-:-:S04]  /*0470*/  IMAD R17, R19, UR5, R16 ;  /* 0x0000000513117c24 */ /* 0x000fc8000f8e0210 */
[----:B-1----:R-:W-:-:S04]  /*0480*/  IMAD.WIDE R16, R17, 0x4, R12 ;  /* 0x0000000411107825 */ /* 0x002fc800078e020c */
[----:B--2---:R-:W-:Y:S02]  /*0490*/  IMAD.WIDE R14, R3, 0x4, R14 ;  /* 0x00000004030e7825 */ /* 0x004fe400078e020e */
[----:B------:R0:W2:Y:S04]  /*04a0*/  LDG.E.CONSTANT R16, desc[UR6][R16.64] ;  /* 0x0000000610107981 */ /* 0x0000a8000c1e9900 */
[----:B------:R-:W2:Y:S01]  /*04b0*/  LDG.E.CONSTANT R28, desc[UR6][R14.64] ;  /* 0x000000060e1c7981 */ /* 0x000ea2000c1e9900 */
[----:B------:R-:W-:Y:S02]  /*04c0*/  IADD3 R29, PT, PT, R21, 0x1, RZ ;  /* 0x00000001151d7810 */ /* 0x000fe40007ffe0ff */
[----:B------:R-:W-:Y:S02]  /*04d0*/  PLOP3.LUT P2, PT, PT, PT, PT, 0x8, 0x80 ;  /* 0x000000000080781c */ /* 0x000fe40003f4e170 */
[----:B------:R-:W-:-:S13]  /*04e0*/  ISETP.GE.AND P0, PT, R29, RZ, PT ;  /* 0x000000ff1d00720c */ /* 0x000fda0003f06270 */
[----:B------:R-:W-:-:S04]  /*04f0*/  @P0 ISETP.GE.AND P1, PT, R29, UR5, PT ;  /* 0x000000051d000c0c */ /* 0x000fc8000bf26270 */
[----:B------:R-:W-:-:S13]  /*0500*/  @P0 PLOP3.LUT P2, PT, P1, PT, PT, 0x80, 0x8 ;  /* 0x000000000008081c */ /* 0x000fda0000f4f070 */
[----:B------:R-:W-:Y:S02]  /*0510*/  @P2 VIADD R29, R22, 0xfffffffe ;  /* 0xfffffffe161d2836 */ /* 0x000fe40000000000 */
[----:B------:R-:W-:-:S04]  /*0520*/  @!P0 VIADD R29, R23, 0x2 ;  /* 0x00000002171d8836 */ /* 0x000fc80000000000 */
[----:B0-----:R-:W-:Y:S02]  /*0530*/  IMAD R17, R19, UR5, R29 ;  /* 0x0000000513117c24 */ /* 0x001fe4000f8e021d */
[----:B--2---:R-:W-:Y:S02]  /*0540*/  FFMA R27, R16, R28, R27 ;  /* 0x0000001c101b7223 */ /* 0x004fe4000000001b */
[----:B------:R-:W-:Y:S01]  /*0550*/  IMAD.WIDE R16, R17, 0x4, R12 ;  /* 0x0000000411107825 */ /* 0x000fe200078e020c */
[----:B------:R-:W2:Y:S05]  /*0560*/  LDG.E.CONSTANT R28, desc[UR6][R14.64+0x4] ;  /* 0x000004060e1c7981 */ /* 0x000eaa000c1e9900 */
[----:B------:R-:W2:Y:S01]  /*0570*/  LDG.E.CONSTANT R16, desc[UR6][R16.64] ;  /* 0x0000000610107981 */ /* 0x000ea2000c1e9900 */
[----:B------:R-:W-:Y:S01]  /*0580*/  PLOP3.LUT P2, PT, PT, PT, PT, 0x8, 0x80 ;  /* 0x000000000080781c */ /* 0x000fe20003f4e170 */
[----:B--2---:R-:W-:Y:S01]  /*0590*/  FFMA R27, R16, R28, R27 ;  /* 0x0000001c101b7223 */ /* 0x004fe2000000001b */
[----:B------:R-:W-:-:S05]  /*05a0*/  VIADD R28, R21, 0x2 ;  /* 0x00000002151c7836 */ /* 0x000fca0000000000 */
[----:B------:R-:W-:-:S13]  /*05b0*/  ISETP.GE.AND P0, PT, R28, RZ, PT ;  /* 0x000000ff1c00720c */ /* 0x000fda0003f06270 */
[----:B------:R-:W-:-:S04]  /*05c0*/  @P0 ISETP.GE.AND P1, PT, R28, UR5, PT ;  /* 0x000000051c000c0c */ /* 0x000fc8000bf26270 */
[----:B------:R-:W-:-:S13]  /*05d0*/  @P0 PLOP3.LUT P2, PT, P1, PT, PT, 0x80, 0x8 ;  /* 0x000000000008081c */ /* 0x000fda0000f4f070 */
[----:B------:R-:W-:Y:S01]  /*05e0*/  @P2 IADD3 R28, PT, PT, R22, -0x3, RZ ;  /* 0xfffffffd161c2810 */ /* 0x000fe20007ffe0ff */
[----:B------:R-:W-:-:S04]  /*05f0*/  @!P0 VIADD R28, R23, 0x1 ;  /* 0x00000001171c8836 */ /* 0x000fc80000000000 */
[----:B------:R-:W-:Y:S02]  /*0600*/  IMAD R17, R19, UR5, R28 ;  /* 0x0000000513117c24 */ /* 0x000fe4000f8e021c */
[----:B------:R-:W2:Y:S02]  /*0610*/  LDG.E.CONSTANT R28, desc[UR6][R14.64+0x8] ;  /* 0x000008060e1c7981 */ /* 0x000ea4000c1e9900 */
[----:B------:R-:W-:-:S06]  /*0620*/  IMAD.WIDE R16, R17, 0x4, R12 ;  /* 0x0000000411107825 */ /* 0x000fcc00078e020c */
[----:B------:R-:W2:Y:S01]  /*0630*/  LDG.E.CONSTANT R16, desc[UR6][R16.64] ;  /* 0x0000000610107981 */ /* 0x000ea2000c1e9900 */
[----:B------:R-:W-:Y:S01]  /*0640*/  PLOP3.LUT P2, PT, PT, PT, PT, 0x8, 0x80 ;  /* 0x000000000080781c */ /* 0x000fe20003f4e170 */
[----:B--2---:R-:W-:Y:S01]  /*0650*/  FFMA R27, R16, R28, R27 ;  /* 0x0000001c101b7223 */ /* 0x004fe2000000001b */
[----:B------:R-:W-:-:S05]  /*0660*/  VIADD R28, R21, 0x3 ;  /* 0x00000003151c7836 */ /* 0x000fca0000000000 */
[----:B------:R-:W-:-:S13]  /*0670*/  ISETP.GE.AND P0, PT, R28, RZ, PT ;  /* 0x000000ff1c00720c */ /* 0x000fda0003f06270 */
[----:B------:R-:W-:-:S04]  /*0680*/  @P0 ISETP.GE.AND P1, PT, R28, UR5, PT ;  /* 0x000000051c000c0c */ /* 0x000fc8000bf26270 */
[----:B------:R-:W-:-:S13]  /*0690*/  @P0 PLOP3.LUT P2, PT, P1, PT, PT, 0x80, 0x8 ;  /* 0x000000000008081c */ /* 0x000fda0000f4f070 */
[----:B------:R-:W-:Y:S01]  /*06a0*/  @P2 VIADD R28, R22, 0xfffffffc ;  /* 0xfffffffc161c2836 */ /* 0x000fe20000000000 */
[----:B------:R-:W-:-:S05]  /*06b0*/  @!P0 MOV R28, R23 ;  /* 0x00000017001c8202 */ /* 0x000fca0000000f00 */
        /* <DEDUP_REMOVED lines=10> */
[----:B------:R-:W-:Y:S02]  /*0760*/  @P2 VIADD R28, R22, 0xfffffffb ;  /* 0xfffffffb161c2836 */ /* 0x000fe40000000000 */
[----:B------:R-:W-:-:S04]  /*0770*/  @!P0 VIADD R28, R23, 0xffffffff ;  /* 0xffffffff171c8836 */ /* 0x000fc80000000000 */
[----:B------:R-:W-:Y:S02]  /*0780*/  IMAD R17, R19, UR5, R28 ;  /* 0x0000000513117c24 */ /* 0x000fe4000f8e021c */
[----:B------:R-:W2:Y:S02]  /*0790*/  LDG.E.CONSTANT R28, desc[UR6][R14.64+0x10] ;  /* 0x000010060e1c7981 */ /* 0x000ea4000c1e9900 */
[----:B------:R-:W-:-:S06]  /*07a0*/  IMAD.WIDE R16, R17, 0x4, R12 ;  /* 0x0000000411107825 */ /* 0x000fcc00078e020c */
[----:B------:R-:W2:Y:S01]  /*07b0*/  LDG.E.CONSTANT R16, desc[UR6][R16.64] ;  /* 0x0000000610107981 */ /* 0x000ea2000c1e9900 */
[----:B------:R-:W-:Y:S01]  /*07c0*/  PLOP3.LUT P2, PT, PT, PT, PT, 0x8, 0x80 ;  /* 0x000000000080781c */ /* 0x000fe20003f4e170 */
[----:B--2---:R-:W-:Y:S01]  /*07d0*/  FFMA R27, R16, R28, R27 ;  /* 0x0000001c101b7223 */ /* 0x004fe2000000001b */
[----:B------:R-:W-:-:S04]  /*07e0*/  IADD3 R28, PT, PT, R21, 0x5, RZ ;  /* 0x00000005151c7810 */ /* 0x000fc80007ffe0ff */
        /* <DEDUP_REMOVED lines=21> */
[----:B------:R-:W-:-:S03]  /*0940*/  PLOP3.LUT P2, PT, PT, PT, PT, 0x8, 0x80 ;  /* 0x000000000080781c */ /* 0x000fc60003f4e170 */
[----:B------:R-:W3:Y:S01]  /*0950*/  LDG.E.CONSTANT R14, desc[UR6][R14.64+0x1c] ;  /* 0x00001c060e0e7981 */ /* 0x000ee2000c1e9900 */
[----:B--2---:R-:W-:Y:S01]  /*0960*/  FFMA R27, R16, R28, R27 ;  /* 0x0000001c101b7223 */ /* 0x004fe2000000001b */
[----:B------:R-:W-:-:S05]  /*0970*/  VIADD R28, R21, 0x7 ;  /* 0x00000007151c7836 */ /* 0x000fca0000000000 */
[----:B------:R-:W-:-:S13]  /*0980*/  ISETP.GE.AND P0, PT, R28, RZ, PT ;  /* 0x000000ff1c00720c */ /* 0x000fda0003f06270 */
[----:B------:R-:W-:-:S04]  /*0990*/  @P0 ISETP.GE.AND P1, PT, R28, UR5, PT ;  /* 0x000000051c000c0c */ /* 0x000fc8000bf26270 */
[----:B------:R-:W-:-:S13]  /*09a0*/  @P0 PLOP3.LUT P2, PT, P1, PT, PT, 0x80, 0x8 ;  /* 0x000000000008081c */ /* 0x000fda0000f4f070 */
[----:B------:R-:W-:Y:S01]  /*09b0*/  @P2 VIADD R28, R22, 0xfffffff8 ;  /* 0xfffffff8161c2836 */ /* 0x000fe20000000000 */
[----:B------:R-:W-:-:S05]  /*09c0*/  @!P0 IADD3 R28, PT, PT, R23, -0x4, RZ ;  /* 0xfffffffc171c8810 */ /* 0x000fca0007ffe0ff */
[----:B------:R-:W-:-:S04]  /*09d0*/  IMAD R17, R19, UR5, R28 ;  /* 0x0000000513117c24 */ /* 0x000fc8000f8e021c */
[----:B------:R-:W-:-:S06]  /*09e0*/  IMAD.WIDE R12, R17, 0x4, R12 ;  /* 0x00000004110c7825 */ /* 0x000fcc00078e020c */
[----:B------:R-:W3:Y:S01]  /*09f0*/  LDG.E.CONSTANT R12, desc[UR6][R12.64] ;  /* 0x000000060c0c7981 */ /* 0x000ee2000c1e9900 */
[----:B------:R-:W-:-:S05]  /*0a00*/  VIADD R26, R26, 0x8 ;  /* 0x000000081a1a7836 */ /* 0x000fca0000000000 */
[----:B------:R-:W-:Y:S01]  /*0a10*/  ISETP.NE.AND P0, PT, R26, RZ, PT ;  /* 0x000000ff1a00720c */ /* 0x000fe20003f05270 */
[----:B------:R-:W-:Y:S01]  /*0a20*/  VIADD R25, R25, 0x8 ;  /* 0x0000000819197836 */ /* 0x000fe20000000000 */
[----:B------:R-:W-:Y:S01]  /*0a30*/  IADD3 R21, PT, PT, R21, 0x8, RZ ;  /* 0x0000000815157810 */ /* 0x000fe20007ffe0ff */
[----:B------:R-:W-:Y:S02]  /*0a40*/  VIADD R3, R3, 0x8 ;  /* 0x0000000803037836 */ /* 0x000fe40000000000 */
[----:B------:R-:W-:Y:S02]  /*0a50*/  VIADD R22, R22, 0xfffffff8 ;  /* 0xfffffff816167836 */ /* 0x000fe40000000000 */
[----:B------:R-:W-:Y:S02]  /*0a60*/  VIADD R23, R23, 0xfffffff8 ;  /* 0xfffffff817177836 */ /* 0x000fe40000000000 */
[----:B---3--:R-:W-:-:S04]  /*0a70*/  FFMA R27, R12, R14, R27 ;  /* 0x0000000e0c1b7223 */ /* 0x008fc8000000001b */
[----:B------:R-:W-:Y:S05]  /*0a80*/  @P0 BRA `(.L_x_2) ;  /* 0xfffffff8005c0947 */ /* 0x000fea000383ffff */
[----:B------:R-:W-:-:S07]  /*0a90*/  VIADD R25, R25, 0xfffffffd ;  /* 0xfffffffd19197836 */ /* 0x000fce0000000000 */
.L_x_1:
[----:B------:R-:W-:-:S13]  /*0aa0*/  ISETP.NE.AND P0, PT, R7, RZ, PT ;  /* 0x000000ff0700720c */ /* 0x000fda0003f05270 */
[----:B------:R-:W-:Y:S05]  /*0ab0*/  @!P0 BRA `(.L_x_3) ;  /* 0x0000000400c88947 */ /* 0x000fea0003800000 */
[----:B------:R-:W-:Y:S02]  /*0ac0*/  ISETP.GE.U32.AND P1, PT, R24, 0x3, PT ;  /* 0x000000031800780c */ /* 0x000fe40003f26070 */
[----:B------:R-:W-:-:S11]  /*0ad0*/  ISETP.NE.AND P0, PT, R11, RZ, PT ;  /* 0x000000ff0b00720c */ /* 0x000fd60003f05270 */
[----:B------:R-:W-:Y:S05]  /*0ae0*/  @!P1 BRA `(.L_x_4) ;  /* 0x0000000000e49947 */ /* 0x000fea0003800000 */
[----:B------:R-:W0:Y:S01]  /*0af0*/  LDC R16, c[0x0][0x390] ;  /* 0x0000e400ff107b82 */ /* 0x000e220000000800 */
[----:B------:R-:W-:Y:S02]  /*0b00*/  IADD3 R3, PT, PT, R2, R25, RZ ;  /* 0x0000001902037210 */ /* 0x000fe40007ffe0ff */
[----:B------:R-:W-:Y:S02]  /*0b10*/  PLOP3.LUT P4, PT, PT, PT, PT, 0x8, 0x80 ;  /* 0x000000000080781c */ /* 0x000fe40003f8e170 */
[----:B------:R-:W-:Y:S01]  /*0b20*/  LOP3.LUT R21, RZ, R3, RZ, 0x33, !PT ;  /* 0x00000003ff157212 */ /* 0x000fe200078e33ff */
[C---:B------:R-:W-:Y:S02]  /*0b30*/  VIADD R17, R3.reuse, 0x1 ;  /* 0x0000000103117836 */ /* 0x040fe40000000000 */
[C---:B------:R-:W-:Y:S01]  /*0b40*/  VIADD R28, R3.reuse, 0x2 ;  /* 0x00000002031c7836 */ /* 0x040fe20000000000 */
[----:B------:R-:W1:Y:S01]  /*0b50*/  LDC.64 R14, c[0x0][0x398] ;  /* 0x0000e600ff0e7b82 */ /* 0x000e620000000a00 */
[----:B------:R-:W-:Y:S01]  /*0b60*/  VIADD R23, R3, 0x3 ;  /* 0x0000000303177836 */ /* 0x000fe20000000000 */
[----:B------:R-:W-:-:S02]  /*0b70*/  ISETP.GE.AND P1, PT, R17, RZ, PT ;  /* 0x000000ff1100720c */ /* 0x000fc40003f26270 */
[----:B------:R-:W-:-:S11]  /*0b80*/  ISETP.GE.AND P2, PT, R28, RZ, PT ;  /* 0x000000ff1c00720c */ /* 0x000fd60003f46270 */
[-C--:B0-----:R-:W-:Y:S02]  /*0b90*/  @P1 ISETP.GE.AND P3, PT, R17, R16.reuse, PT ;  /* 0x000000101100120c */ /* 0x081fe40003f66270 */
[----:B------:R-:W-:Y:S02]  /*0ba0*/  @P1 LEA R12, R16, -R3, 0x1 ;  /* 0x80000003100c1211 */ /* 0x000fe400078e08ff */
[----:B------:R-:W-:Y:S02]  /*0bb0*/  @P1 PLOP3.LUT P4, PT, P3, PT, PT, 0x80, 0x8 ;  /* 0x000000000008181c */ /* 0x000fe40001f8f070 */
[----:B------:R-:W-:Y:S02]  /*0bc0*/  @P2 ISETP.GE.AND P5, PT, R28, R16, PT ;  /* 0x000000101c00220c */ /* 0x000fe40003fa6270 */
[----:B------:R-:W-:-:S09]  /*0bd0*/  ISETP.GE.AND P3, PT, R23, RZ, PT ;  /* 0x000000ff1700720c */ /* 0x000fd20003f66270 */
[----:B------:R-:W-:Y:S01]  /*0be0*/  @P4 VIADD R17, R12, 0xfffffffe ;  /* 0xfffffffe0c114836 */ /* 0x000fe20000000000 */
[----:B------:R-:W-:Y:S01]  /*0bf0*/  PLOP3.LUT P4, PT, PT, PT, PT, 0x8, 0x80 ;  /* 0x000000000080781c */ /* 0x000fe20003f8e170 */
[----:B------:R-:W-:Y:S01]  /*0c00*/  @P2 IMAD R12, R16, 0x2, -R3 ;  /* 0x00000002100c2824 */ /* 0x000fe200078e0a03 */
[----:B------:R-:W-:Y:S02]  /*0c10*/  @P2 PLOP3.LUT P4, PT, P5, PT, PT, 0x80, 0x8 ;  /* 0x000000000008281c */ /* 0x000fe40002f8f070 */
[----:B------:R-:W-:Y:S02]  /*0c20*/  @P3 ISETP.GE.AND P5, PT, R23, R16, PT ;  /* 0x000000101700320c */ /* 0x000fe40003fa6270 */
[----:B------:R-:W-:-:S05]  /*0c30*/  @!P1 IADD3 R17, PT, PT, -R3, -0x2, RZ ;  /* 0xfffffffe03119810 */ /* 0x000fca0007ffe1ff */
[----:B------:R-:W-:-:S04]  /*0c40*/  IMAD R17, R19, R16, R17 ;  /* 0x0000001013117224 */ /* 0x000fc800078e0211 */
[----:B------:R-:W-:Y:S01]  /*0c50*/  @P4 VIADD R28, R12, 0xfffffffd ;  /* 0xfffffffd0c1c4836 */ /* 0x000fe20000000000 */
[----:B------:R-:W-:Y:S02]  /*0c60*/  PLOP3.LUT P4, PT, PT, PT, PT, 0x8, 0x80 ;  /* 0x000000000080781c */ /* 0x000fe40003f8e170 */
[----:B------:R-:W-:Y:S02]  /*0c70*/  @P3 PLOP3.LUT P4, PT, P5, PT, PT, 0x80, 0x8 ;  /* 0x000000000008381c */ /* 0x000fe40002f8f070 */
[C---:B------:R-:W-:Y:S02]  /*0c80*/  ISETP.GE.AND P5, PT, R3.reuse, RZ, PT ;  /* 0x000000ff0300720c */ /* 0x040fe40003fa6270 */
[----:B------:R-:W-:-:S05]  /*0c90*/  @!P2 IADD3 R28, PT, PT, -R3, -0x3, RZ ;  /* 0xfffffffd031ca810 */ /* 0x000fca0007ffe1ff */
[----:B------:R-:W-:-:S06]  /*0ca0*/  IMAD R28, R19, R16, R28 ;  /* 0x00000010131c7224 */ /* 0x000fcc00078e021c */
[----:B------:R-:W-:Y:S02]  /*0cb0*/  @P5 LEA R12, R16, R21, 0x1 ;  /* 0x00000015100c5211 */ /* 0x000fe400078e08ff */
[----:B------:R-:W-:-:S04]  /*0cc0*/  @P5 ISETP.GE.AND P6, PT, R3, R16, PT ;  /* 0x000000100300520c */ /* 0x000fc80003fc6270 */
[----:B------:R-:W-:Y:S01]  /*0cd0*/  @P5 SEL R31, R3, R12, !P6 ;  /* 0x0000000c031f5207 */ /* 0x000fe20007000000 */
[----:B------:R-:W-:Y:S01]  /*0ce0*/  @P3 IMAD R12, R16, 0x2, -R3 ;  /* 0x00000002100c3824 */ /* 0x000fe200078e0a03 */
[----:B------:R-:W-:-:S03]  /*0cf0*/  @!P5 MOV R31, R21 ;  /* 0x00000015001fd202 */ /* 0x000fc60000000f00 */
[----:B------:R-:W-:Y:S01]  /*0d00*/  @P4 VIADD R23, R12, 0xfffffffc ;  /* 0xfffffffc0c174836 */ /* 0x000fe20000000000 */
[----:B------:R-:W-:Y:S01]  /*0d10*/  @!P3 IADD3 R23, PT, PT, -R3, -0x4, RZ ;  /* 0xfffffffc0317b810 */ /* 0x000fe20007ffe1ff */
[----:B------:R-:W0:Y:S01]  /*0d20*/  LDC.64 R12, c[0x0][0x380] ;  /* 0x0000e000ff0c7b82 */ /* 0x000e220000000a00 */
[----:B------:R-:W-:Y:S02]  /*0d30*/  IMAD.IADD R3, R20, 0x1, R25 ;  /* 0x0000000114037824 */ /* 0x000fe400078e0219 */
[CC--:B------:R-:W-:Y:S02]  /*0d40*/  IMAD R31, R19.reuse, R16.reuse, R31 ;  /* 0x00000010131f7224 */ /* 0x0c0fe400078e021f */
[----:B------:R-:W-:Y:S02]  /*0d50*/  IMAD R23, R19, R16, R23 ;  /* 0x0000001013177224 */ /* 0x000fe400078e0217 */
[----:B-1----:R-:W-:-:S05]  /*0d60*/  IMAD.WIDE R14, R3, 0x4, R14 ;  /* 0x00000004030e7825 */ /* 0x002fca00078e020e */
[----:B------:R-:W2:Y:S04]  /*0d70*/  LDG.E.CONSTANT R21, desc[UR6][R14.64+0x4] ;  /* 0x000004060e157981 */ /* 0x000ea8000c1e9900 */
[----:B------:R-:W3:Y:S04]  /*0d80*/  LDG.E.CONSTANT R22, desc[UR6][R14.64+0x8] ;  /* 0x000008060e167981 */ /* 0x000ee8000c1e9900 */
[----:B------:R-:W4:Y:S01]  /*0d90*/  LDG.E.CONSTANT R26, desc[UR6][R14.64+0xc] ;  /* 0x00000c060e1a7981 */ /* 0x000f22000c1e9900 */
[----:B0-----:R-:W-:-:S04]  /*0da0*/  IMAD.WIDE R16, R17, 0x4, R12 ;  /* 0x0000000411107825 */ /* 0x001fc800078e020c */
[--C-:B------:R-:W-:Y:S02]  /*0db0*/  IMAD.WIDE R30, R31, 0x4, R12.reuse ;  /* 0x000000041f1e7825 */ /* 0x100fe400078e020c */
[----:B------:R-:W2:Y:S04]  /*0dc0*/  LDG.E.CONSTANT R16, desc[UR6][R16.64] ;  /* 0x0000000610107981 */ /* 0x000ea8000c1e9900 */
[----:B------:R-:W5:Y:S04]  /*0dd0*/  LDG.E.CONSTANT R3, desc[UR6][R30.64] ;  /* 0x000000061e037981 */ /* 0x000f68000c1e9900 */
[----:B------:R0:W5:Y:S02]  /*0de0*/  LDG.E.CONSTANT R17, desc[UR6][R14.64] ;  /* 0x000000060e117981 */ /* 0x000164000c1e9900 */
[----:B0-----:R-:W-:-:S04]  /*0df0*/  IMAD.WIDE R14, R28, 0x4, R12 ;  /* 0x000000041c0e7825 */ /* 0x001fc800078e020c */
[----:B------:R-:W-:Y:S02]  /*0e00*/  IMAD.WIDE R12, R23, 0x4, R12 ;  /* 0x00000004170c7825 */ /* 0x000fe400078e020c */
[----:B------:R-:W3:Y:S04]  /*0e10*/  LDG.E.CONSTANT R23, desc[UR6][R14.64] ;  /* 0x000000060e177981 */ /* 0x000ee8000c1e9900 */
[----:B------:R-:W4:Y:S01]  /*0e20*/  LDG.E.CONSTANT R13, desc[UR6][R12.64] ;  /* 0x000000060c0d7981 */ /* 0x000f22000c1e9900 */
[----:B------:R-:W-:Y:S02]  /*0e30*/  VIADD R25, R25, 0x4 ;  /* 0x0000000419197836 */ /* 0x000fe40000000000 */
[----:B-----5:R-:W-:-:S04]  /*0e40*/  FFMA R3, R3, R17, R27 ;  /* 0x0000001103037223 */ /* 0x020fc8000000001b */
[----:B--2---:R-:W-:-:S04]  /*0e50*/  FFMA R28, R16, R21, R3 ;  /* 0x00000015101c7223 */ /* 0x004fc80000000003 */
[----:B---3--:R-:W-:-:S04]  /*0e60*/  FFMA R22, R23, R22, R28 ;  /* 0x0000001617167223 */ /* 0x008fc8000000001c */
[----:B----4-:R-:W-:-:S07]  /*0e70*/  FFMA R27, R13, R26, R22 ;  /* 0x0000001a0d1b7223 */ /* 0x010fce0000000016 */
.L_x_4:
[----:B------:R-:W-:Y:S05]  /*0e80*/  @!P0 BRA `(.L_x_3) ;  /* 0x0000000000d48947 */ /* 0x000fea0003800000 */
[----:B------:R-:W-:Y:S02]  /*0e90*/  ISETP.NE.AND P1, PT, R11, 0x1, PT ;  /* 0x000000010b00780c */ /* 0x000fe40003f25270 */
[----:B------:R-:W-:-:S11]  /*0ea0*/  LOP3.LUT P0, RZ, R5, 0x1, RZ, 0xc0, !PT ;  /* 0x0000000105ff7812 */ /* 0x000fd6000780c0ff */
[----:B------:R-:W-:Y:S05]  /*0eb0*/  @!P1 BRA `(.L_x_5) ;  /* 0x0000000000809947 */ /* 0x000fea0003800000 */
[----:B------:R-:W0:Y:S01]  /*0ec0*/  LDC R22, c[0x0][0x390] ;  /* 0x0000e400ff167b82 */ /* 0x000e220000000800 */
[----:B------:R-:W-:Y:S02]  /*0ed0*/  IADD3 R21, PT, PT, R2, R25, RZ ;  /* 0x0000001902157210 */ /* 0x000fe40007ffe0ff */
[----:B------:R-:W-:Y:S02]  /*0ee0*/  PLOP3.LUT P4, PT, PT, PT, PT, 0x8, 0x80 ;  /* 0x000000000080781c */ /* 0x000fe40003f8e170 */
[C---:B------:R-:W-:Y:S01]  /*0ef0*/  ISETP.GE.AND P1, PT, R21.reuse, RZ, PT ;  /* 0x000000ff1500720c */ /* 0x040fe20003f26270 */
[----:B------:R-:W-:Y:S01]  /*0f00*/  VIADD R17, R21, 0x1 ;  /* 0x0000000115117836 */ /* 0x000fe20000000000 */
[----:B------:R-:W-:Y:S01]  /*0f10*/  LOP3.LUT R3, RZ, R21, RZ, 0x33, !PT ;  /* 0x00000015ff037212 */ /* 0x000fe200078e33ff */
[----:B------:R-:W1:Y:S03]  /*0f20*/  LDC.64 R14, c[0x0][0x380] ;  /* 0x0000e000ff0e7b82 */ /* 0x000e660000000a00 */
[----:B------:R-:W-:-:S05]  /*0f30*/  ISETP.GE.AND P3, PT, R17, RZ, PT ;  /* 0x000000ff1100720c */ /* 0x000fca0003f66270 */
[----:B------:R-:W2:Y:S08]  /*0f40*/  LDC.64 R12, c[0x0][0x398] ;  /* 0x0000e600ff0c7b82 */ /* 0x000eb00000000a00 */
[----:B0-----:R-:W-:Y:S01]  /*0f50*/  @P3 ISETP.GE.AND P2, PT, R17, R22, PT ;  /* 0x000000161100320c */ /* 0x001fe20003f46270 */
[C---:B------:R-:W-:Y:S01]  /*0f60*/  @P1 IMAD R16, R22.reuse, 0x2, R3 ;  /* 0x0000000216101824 */ /* 0x040fe200078e0203 */
[----:B------:R-:W-:-:S02]  /*0f70*/  @P3 LEA R23, R22, -R21, 0x1 ;  /* 0x8000001516173211 */ /* 0x000fc400078e08ff */
[----:B------:R-:W-:Y:S02]  /*0f80*/  @P3 PLOP3.LUT P4, PT, P2, PT, PT, 0x80, 0x8 ;  /* 0x000000000008381c */ /* 0x000fe4000178f070 */
[----:B------:R-:W-:-:S04]  /*0f90*/  @P1 ISETP.GE.AND P2, PT, R21, R22, PT ;  /* 0x000000161500120c */ /* 0x000fc80003f46270 */
[----:B------:R-:W-:Y:S01]  /*0fa0*/  @P1 SEL R16, R21, R16, !P2 ;  /* 0x0000001015101207 */ /* 0x000fe20005000000 */
[----:B------:R-:W-:-:S06]  /*0fb0*/  @!P1 IMAD.MOV.U32 R16, RZ, RZ, R3 ;  /* 0x000000ffff109224 */ /* 0x000fcc00078e0003 */
[----:B------:R-:W-:Y:S02]  /*0fc0*/  @P4 VIADD R17, R23, 0xfffffffe ;  /* 0xfffffffe17114836 */ /* 0x000fe40000000000 */
[----:B------:R-:W-:-:S03]  /*0fd0*/  IMAD.IADD R23, R20, 0x1, R25 ;  /* 0x0000000114177824 */ /* 0x000fc600078e0219 */
[----:B------:R-:W-:Y:S01]  /*0fe0*/  @P3 MOV R3, R17 ;  /* 0x0000001100033202 */ /* 0x000fe20000000f00 */
[----:B------:R-:W-:Y:S01]  /*0ff0*/  IMAD R17, R19, R22, R16 ;  /* 0x0000001613117224 */ /* 0x000fe200078e0210 */
[----:B------:R-:W-:Y:S01]  /*1000*/  @!P3 IADD3 R3, PT, PT, -R21, -0x2, RZ ;  /* 0xfffffffe1503b810 */ /* 0x000fe20007ffe1ff */
[----:B--2---:R-:W-:-:S04]  /*1010*/  IMAD.WIDE R12, R23, 0x4, R12 ;  /* 0x00000004170c7825 */ /* 0x004fc800078e020c */
[----:B-1----:R-:W-:-:S04]  /*1020*/  IMAD.WIDE R16, R17, 0x4, R14 ;  /* 0x0000000411107825 */ /* 0x002fc800078e020e */
[----:B------:R-:W-:Y:S02]  /*1030*/  IMAD R21, R19, R22, R3 ;  /* 0x0000001613157224 */ /* 0x000fe400078e0203 */
[----:B------:R-:W2:Y:S02]  /*1040*/  LDG.E.CONSTANT R3, desc[UR6][R12.64] ;  /* 0x000000060c037981 */ /* 0x000ea4000c1e9900 */
[----:B------:R-:W-:Y:S02]  /*1050*/  IMAD.WIDE R14, R21, 0x4, R14 ;  /* 0x00000004150e7825 */ /* 0x000fe400078e020e */
[----:B------:R-:W2:Y:S04]  /*1060*/  LDG.E.CONSTANT R16, desc[UR6][R16.64] ;  /* 0x0000000610107981 */ /* 0x000ea8000c1e9900 */
[----:B------:R-:W3:Y:S04]  /*1070*/  LDG.E.CONSTANT R21, desc[UR6][R12.64+0x4] ;  /* 0x000004060c157981 */ /* 0x000ee8000c1e9900 */
[----:B------:R-:W3:Y:S01]  /*1080*/  LDG.E.CONSTANT R14, desc[UR6][R14.64] ;  /* 0x000000060e0e7981 */ /* 0x000ee2000c1e9900 */
[----:B------:R-:W-:-:S02]  /*1090*/  VIADD R25, R25, 0x2 ;  /* 0x0000000219197836 */ /* 0x000fc40000000000 */
[----:B--2---:R-:W-:-:S04]  /*10a0*/  FFMA R3, R16, R3, R27 ;  /* 0x0000000310037223 */ /* 0x004fc8000000001b */
[----:B---3--:R-:W-:-:S07]  /*10b0*/  FFMA R27, R14, R21, R3 ;  /* 0x000000150e1b7223 */ /* 0x008fce0000000003 */
.L_x_5:
[----:B------:R-:W-:Y:S05]  /*10c0*/  @P0 BRA `(.L_x_3) ;  /* 0x0000000000440947 */ /* 0x000fea0003800000 */
[----:B------:R-:W0:Y:S01]  /*10d0*/  LDC R22, c[0x0][0x390] ;  /* 0x0000e400ff167b82 */ /* 0x000e220000000800 */
[----:B------:R-:W-:-:S04]  /*10e0*/  IADD3 R17, PT, PT, R2, R25, RZ ;  /* 0x0000001902117210 */ /* 0x000fc80007ffe0ff */
[C---:B------:R-:W-:Y:S02]  /*10f0*/  ISETP.GE.AND P0, PT, R17.reuse, RZ, PT ;  /* 0x000000ff1100720c */ /* 0x040fe40003f06270 */
[----:B------:R-:W-:Y:S01]  /*1100*/  LOP3.LUT R3, RZ, R17, RZ, 0x33, !PT ;  /* 0x00000011ff037212 */ /* 0x000fe200078e33ff */
[----:B------:R-:W1:Y:S08]  /*1110*/  LDC.64 R12, c[0x0][0x398] ;  /* 0x0000e600ff0c7b82 */ /* 0x000e700000000a00 */
[----:B------:R-:W2:Y:S02]  /*1120*/  LDC.64 R14, c[0x0][0x380] ;  /* 0x0000e000ff0e7b82 */ /* 0x000ea40000000a00 */
[----:B0-----:R-:W-:Y:S01]  /*1130*/  @P0 IMAD R16, R22, 0x2, R3 ;  /* 0x0000000216100824 */ /* 0x001fe200078e0203 */
[----:B------:R-:W-:-:S04]  /*1140*/  @P0 ISETP.GE.AND P1, PT, R17, R22, PT ;  /* 0x000000161100020c */ /* 0x000fc80003f26270 */
[----:B------:R-:W-:Y:S01]  /*1150*/  @P0 SEL R16, R17, R16, !P1 ;  /* 0x0000001011100207 */ /* 0x000fe20004800000 */
[----:B------:R-:W-:Y:S01]  /*1160*/  @!P0 IMAD.MOV.U32 R16, RZ, RZ, R3 ;  /* 0x000000ffff108224 */ /* 0x000fe200078e0003 */
[----:B------:R-:W-:-:S03]  /*1170*/  IADD3 R3, PT, PT, R20, R25, RZ ;  /* 0x0000001914037210 */ /* 0x000fc60007ffe0ff */
[----:B------:R-:W-:Y:S02]  /*1180*/  IMAD R19, R19, R22, R16 ;  /* 0x0000001613137224 */ /* 0x000fe400078e0210 */
[----:B-1----:R-:W-:-:S04]  /*1190*/  IMAD.WIDE R12, R3, 0x4, R12 ;  /* 0x00000004030c7825 */ /* 0x002fc800078e020c */
[----:B--2---:R-:W-:Y:S02]  /*11a0*/  IMAD.WIDE R14, R19, 0x4, R14 ;  /* 0x00000004130e7825 */ /* 0x004fe400078e020e */
[----:B------:R-:W2:Y:S04]  /*11b0*/  LDG.E.CONSTANT R12, desc[UR6][R12.64] ;  /* 0x000000060c0c7981 */ /* 0x000ea8000c1e9900 */
[----:B------:R-:W2:Y:S02]  /*11c0*/  LDG.E.CONSTANT R14, desc[UR6][R14.64] ;  /* 0x000000060e0e7981 */ /* 0x000ea4000c1e9900 */
[----:B--2---:R-:W-:-:S07]  /*11d0*/  FFMA R27, R14, R12, R27 ;  /* 0x0000000c0e1b7223 */ /* 0x004fce000000001b */
.L_x_3:
[----:B------:R-:W-:-:S04]  /*11e0*/  IABS R3, R4 ;  /* 0x0000000400037213 */ /* 0x000fc80000000000 */
[C---:B------:R-:W-:Y:S01]  /*11f0*/  ISETP.NE.AND P0, PT, R10.reuse, R3, PT ;  /* 0x000000030a00720c */ /* 0x040fe20003f05270 */
[----:B------:R-:W-:-:S12]  /*1200*/  VIADD R10, R10, 0x1 ;  /* 0x000000010a0a7836 */ /* 0x000fd80000000000 */
[----:B------:R-:W-:Y:S05]  /*1210*/  @P0 BRA `(.L_x_6) ;  /* 0xfffffff000180947 */ /* 0x000fea000383ffff */
.L_x_0:
[----:B------:R-:W0:Y:S01]  /*1220*/  LDC.64 R4, c[0x0][0x388] ;  /* 0x0000e200ff047b82 */ /* 0x000e220000000a00 */
[----:B------:R-:W1:Y:S02]  /*1230*/  LDCU UR5, c[0x0][0x390] ;  /* 0x00007200ff0577ac */ /* 0x000e640008000800 */
[----:B-1----:R-:W-:-:S04]  /*1240*/  IMAD R3, R0, UR5, R2 ;  /* 0x0000000500037c24 */ /* 0x002fc8000f8e0202 */
[----:B0-----:R-:W-:-:S05]  /*1250*/  IMAD.WIDE R2, R3, 0x4, R4 ;  /* 0x0000000403027825 */ /* 0x001fca00078e0204 */
[----:B------:R-:W-:Y:S01]  /*1260*/  STG.E desc[UR6][R2.64], R27 ;  /* 0x0000001b02007986 */ /* 0x000fe2000c101906 */
[----:B------:R-:W-:Y:S05]  /*1270*/  EXIT ;  /* 0x000000000000794d */ /* 0x000fea0003800000 */
.L_x_7:
[----:B------:R-:W-:-:S00]  /*1280*/  BRA `(.L_x_7) ;  /* 0xfffffffc00fc7947 */ /* 0x000fc0000383ffff */
[----:B------:R-:W-:-:S00]  /*1290*/  NOP ;  /* 0x0000000000007918 */ /* 0x000fc00000000000 */
        /* <DEDUP_REMOVED lines=14> */
.L_x_41:


//--------------------- .text._Z29meanBlurConvolutionWithSharedPKfPfiiS0_i --------------------------
	.section	.text._Z29meanBlurConvolutionWithSharedPKfPfiiS0_i,"ax",@progbits
	.align	128
        .global         _Z29meanBlurConvolutionWithSharedPKfPfiiS0_i
        .type           _Z29meanBlurConvolutionWithSharedPKfPfiiS0_i,@function
        .size           _Z29meanBlurConvolutionWithSharedPKfPfiiS0_i,(.L_x_42 - _Z29meanBlurConvolutionWithSharedPKfPfiiS0_i)
        .other          _Z29meanBlurConvolutionWithSharedPKfPfiiS0_i,@"STO_CUDA_ENTRY STV_DEFAULT"
_Z29meanBlurConvolutionWithSharedPKfPfiiS0_i:
.text._Z29meanBlurConvolutionWithSharedPKfPfiiS0_i:
        /* <DEDUP_REMOVED lines=40> */
.L_x_14:
        /* <DEDUP_REMOVED lines=24> */
.L_x_10:
        /* <DEDUP_REMOVED lines=106> */
.L_x_9:
        /* <DEDUP_REMOVED lines=62> */
.L_x_12:
        /* <DEDUP_REMOVED lines=36> */
.L_x_13:
        /* <DEDUP_REMOVED lines=18> */
.L_x_11:
[----:B------:R-:W-:-:S04]  /*11e0*/  IABS R3, R4 ;  /* 0x0000000400037213 */ /* 0x000fc80000000000 */
[C---:B------:R-:W-:Y:S01]  /*11f0*/  ISETP.NE.AND P0, PT, R10.reuse, R3, PT ;  /* 0x000000030a00720c */ /* 0x040fe20003f05270 */
[----:B------:R-:W-:-:S12]  /*1200*/  VIADD R10, R10, 0x1 ;  /* 0x000000010a0a7836 */ /* 0x000fd80000000000 */
[----:B------:R-:W-:Y:S05]  /*1210*/  @P0 BRA `(.L_x_14) ;  /* 0xfffffff000180947 */ /* 0x000fea000383ffff */
.L_x_8:
[----:B------:R-:W0:Y:S01]  /*1220*/  LDC.64 R4, c[0x0][0x388] ;  /* 0x0000e200ff047b82 */ /* 0x000e220000000a00 */
[----:B------:R-:W1:Y:S02]  /*1230*/  LDCU UR5, c[0x0][0x390] ;  /* 0x00007200ff0577ac */ /* 0x000e640008000800 */
[----:B-1----:R-:W-:-:S04]  /*1240*/  IMAD R3, R0, UR5, R2 ;  /* 0x0000000500037c24 */ /* 0x002fc8000f8e0202 */
[----:B0-----:R-:W-:-:S05]  /*1250*/  IMAD.WIDE R2, R3, 0x4, R4 ;  /* 0x0000000403027825 */ /* 0x001fca00078e0204 */
[----:B------:R-:W-:Y:S01]  /*1260*/  STG.E desc[UR6][R2.64], R27 ;  /* 0x0000001b02007986 */ /* 0x000fe2000c101906 */
[----:B------:R-:W-:Y:S05]  /*1270*/  EXIT ;  /* 0x000000000000794d */ /* 0x000fea0003800000 */
.L_x_15:
        /* <DEDUP_REMOVED lines=16> */
.L_x_42:


//--------------------- .text._Z28sharpenConvolutionWithSharedPKfPfiiS0_i --------------------------
	.section	.text._Z28sharpenConvolutionWithSharedPKfPfiiS0_i,"ax",@progbits
	.align	128
        .global         _Z28sharpenConvolutionWithSharedPKfPfiiS0_i
        .type           _Z28sharpenConvolutionWithSharedPKfPfiiS0_i,@function
        .size           _Z28sharpenConvolutionWithSharedPKfPfiiS0_i,(.L_x_43 - _Z28sharpenConvolutionWithSharedPKfPfiiS0_i)
        .other          _Z28sharpenConvolutionWithSharedPKfPfiiS0_i,@"STO_CUDA_ENTRY STV_DEFAULT"
_Z28sharpenConvolutionWithSharedPKfPfiiS0_i:
.text._Z28sharpenConvolutionWithSharedPKfPfiiS0_i:
        /* <DEDUP_REMOVED lines=40> */
.L_x_22:
        /* <DEDUP_REMOVED lines=24> */
.L_x_18:
        /* <DEDUP_REMOVED lines=106> */
.L_x_17:
        /* <DEDUP_REMOVED lines=62> */
.L_x_20:
        /* <DEDUP_REMOVED lines=36> */
.L_x_21:
        /* <DEDUP_REMOVED lines=18> */
.L_x_19:
[----:B------:R-:W-:-:S04]  /*11e0*/  IABS R3, R4 ;  /* 0x0000000400037213 */ /* 0x000fc80000000000 */
[C---:B------:R-:W-:Y:S01]  /*11f0*/  ISETP.NE.AND P0, PT, R10.reuse, R3, PT ;  /* 0x000000030a00720c */ /* 0x040fe20003f05270 */
[----:B------:R-:W-:-:S12]  /*1200*/  VIADD R10, R10, 0x1 ;  /* 0x000000010a0a7836 */ /* 0x000fd80000000000 */
[----:B------:R-:W-:Y:S05]  /*1210*/  @P0 BRA `(.L_x_22) ;  /* 0xfffffff000180947 */ /* 0x000fea000383ffff */
.L_x_16:
[----:B------:R-:W0:Y:S01]  /*1220*/  LDC.64 R4, c[0x0][0x388] ;  /* 0x0000e200ff047b82 */ /* 0x000e220000000a00 */
[----:B------:R-:W1:Y:S02]  /*1230*/  LDCU UR5, c[0x0][0x390] ;  /* 0x00007200ff0577ac */ /* 0x000e640008000800 */
[----:B-1----:R-:W-:-:S04]  /*1240*/  IMAD R3, R0, UR5, R2 ;  /* 0x0000000500037c24 */ /* 0x002fc8000f8e0202 */
[----:B0-----:R-:W-:-:S05]  /*1250*/  IMAD.WIDE R2, R3, 0x4, R4 ;  /* 0x0000000403027825 */ /* 0x001fca00078e0204 */
[----:B------:R-:W-:Y:S01]  /*1260*/  STG.E desc[UR6][R2.64], R27 ;  /* 0x0000001b02007986 */ /* 0x000fe2000c101906 */
[----:B------:R-:W-:Y:S05]  /*1270*/  EXIT ;  /* 0x000000000000794d */ /* 0x000fea0003800000 */
.L_x_23:
        /* <DEDUP_REMOVED lines=16> */
.L_x_43:


//--------------------- .text._Z26sobelConvolutionWithSharedPKfPfiiS0_S0_i --------------------------
	.section	.text._Z26sobelConvolutionWithSharedPKfPfiiS0_S0_i,"ax",@progbits
	.align	128
        .global         _Z26sobelConvolutionWithSharedPKfPfiiS0_S0_i
        .type           _Z26sobelConvolutionWithSharedPKfPfiiS0_S0_i,@function
        .size           _Z26sobelConvolutionWithSharedPKfPfiiS0_S0_i,(.L_x_40 - _Z26sobelConvolutionWithSharedPKfPfiiS0_S0_i)
        .other          _Z26sobelConvolutionWithSharedPKfPfiiS0_S0_i,@"STO_CUDA_ENTRY STV_DEFAULT"
_Z26sobelConvolutionWithSharedPKfPfiiS0_S0_i:
.text._Z26sobelConvolutionWithSharedPKfPfiiS0_S0_i:
[----:B------:R-:W-:Y:S01]  /*0000*/  LDC R1, c[0x0][0x37c] ;  /* 0x0000df00ff017b82 */ /* 0x000fe20000000800 */
[----:B------:R-:W0:Y:S07]  /*0010*/  S2R R0, SR_TID.X ;  /* 0x0000000000007919 */ /* 0x000e2e0000002100 */
[----:B------:R-:W0:Y:S01]  /*0020*/  S2UR UR4, SR_CTAID.X ;  /* 0x00000000000479c3 */ /* 0x000e220000002500 */
[----:B------:R-:W1:Y:S07]  /*0030*/  S2R R7, SR_TID.Y ;  /* 0x0000000000077919 */ /* 0x000e6e0000002200 */
[----:B------:R-:W0:Y:S08]  /*0040*/  LDC R3, c[0x0][0x360] ;  /* 0x0000d800ff037b82 */ /* 0x000e300000000800 */
[----:B------:R-:W1:Y:S08]  /*0050*/  S2UR UR5, SR_CTAID.Y ;  /* 0x00000000000579c3 */ /* 0x000e700000002600 */
[----:B------:R-:W1:Y:S08]  /*0060*/  LDC R2, c[0x0][0x364] ;  /* 0x0000d900ff027b82 */ /* 0x000e700000000800 */
[----:B------:R-:W2:Y:S01]  /*0070*/  LDC.64 R4, c[0x0][0x390] ;  /* 0x0000e400ff047b82 */ /* 0x000ea20000000a00 */
[----:B0-----:R-:W-:-:S02]  /*0080*/  IMAD R3, R3, UR4, R0 ;  /* 0x0000000403037c24 */ /* 0x001fc4000f8e0200 */
[----:B-1----:R-:W-:-:S03]  /*0090*/  IMAD R0, R2, UR5, R7 ;  /* 0x0000000502007c24 */ /* 0x002fc6000f8e0207 */
[----:B--2---:R-:W-:-:S04]  /*00a0*/  ISETP.GE.AND P0, PT, R3, R5, PT ;  /* 0x000000050300720c */ /* 0x004fc80003f06270 */
[----:B------:R-:W-:-:S13]  /*00b0*/  ISETP.GE.OR P0, PT, R0, R4, P0 ;  /* 0x000000040000720c */ /* 0x000fda0000706670 */
[----:B------:R-:W-:Y:S05]  /*00c0*/  @P0 EXIT ;  /* 0x000000000000094d */ /* 0x000fea0003800000 */
[----:B------:R-:W0:Y:S01]  /*00d0*/  LDCU.64 UR6, c[0x0][0x398] ;  /* 0x00007300ff0677ac */ /* 0x000e220008000a00 */
[----:B------:R-:W-:Y:S01]  /*00e0*/  HFMA2 R6, -RZ, RZ, 0, 0 ;  /* 0x00000000ff067431 */ /* 0x000fe200000001ff */
[----:B------:R-:W1:Y:S01]  /*00f0*/  LDCU.64 UR4, c[0x0][0x358] ;  /* 0x00006b00ff0477ac */ /* 0x000e620008000a00 */
[----:B0-----:R-:W-:-:S04]  /*0100*/  UISETP.NE.U32.AND UP0, UPT, UR6, URZ, UPT ;  /* 0x000000ff0600728c */ /* 0x001fc8000bf05070 */
[----:B------:R-:W-:-:S09]  /*0110*/  UISETP.NE.AND.EX UP0, UPT, UR7, URZ, UPT, UP0 ;  /* 0x000000ff0700728c */ /* 0x000fd2000bf05300 */
[----:B-1----:R-:W-:Y:S05]  /*0120*/  BRA.U UP0, `(.L_x_24) ;  /* 0x0000000500ec7547 */ /* 0x002fea000b800000 */
[----:B------:R-:W0:Y:S01]  /*0130*/  LDCU.64 UR6, c[0x0][0x3a0] ;  /* 0x00007400ff0677ac */ /* 0x000e220008000a00 */
[----:B------:R-:W-:Y:S01]  /*0140*/  IMAD.MOV.U32 R7, RZ, RZ, RZ ;  /* 0x000000ffff077224 */ /* 0x000fe200078e00ff */
[----:B0-----:R-:W-:-:S04]  /*0150*/  UISETP.NE.U32.AND UP0, UPT, UR6, URZ, UPT ;  /* 0x000000ff0600728c */ /* 0x001fc8000bf05070 */
[----:B------:R-:W-:-:S09]  /*0160*/  UISETP.NE.AND.EX UP0, UPT, UR7, URZ, UPT, UP0 ;  /* 0x000000ff0700728c */ /* 0x000fd2000bf05300 */
[----:B------:R-:W-:Y:S05]  /*0170*/  BRA.U !UP0, `(.L_x_25) ;  /* 0x0000001508ec7547 */ /* 0x000fea000b800000 */
[C---:B------:R-:W-:Y:S01]  /*0180*/  ISETP.GE.AND P1, PT, R3.reuse, 0x1, PT ;  /* 0x000000010300780c */ /* 0x040fe20003f26270 */
[----:B------:R-:W0:Y:S01]  /*0190*/  LDC.64 R14, c[0x0][0x380] ;  /* 0x0000e000ff0e7b82 */ /* 0x000e220000000a00 */
[C---:B------:R-:W-:Y:S01]  /*01a0*/  VIADD R2, R0.reuse, 0xffffffff ;  /* 0xffffffff00027836 */ /* 0x040fe20000000000 */
[----:B------:R-:W-:Y:S02]  /*01b0*/  ISETP.GT.AND P0, PT, R0, R5, PT ;  /* 0x000000050000720c */ /* 0x000fe40003f04270 */
[----:B------:R-:W-:Y:S02]  /*01c0*/  ISETP.GT.U32.AND P2, PT, R3, R4, P1 ;  /* 0x000000040300720c */ /* 0x000fe40000f44070 */
[----:B------:R-:W-:Y:S02]  /*01d0*/  LEA R21, R5, -R0, 0x1 ;  /* 0x8000000005157211 */ /* 0x000fe400078e08ff */
[----:B------:R-:W1:Y:S02]  /*01e0*/  LDC.64 R18, c[0x0][0x3a0] ;  /* 0x0000e800ff127b82 */ /* 0x000e640000000a00 */
[----:B------:R-:W-:-:S02]  /*01f0*/  SEL R2, R21, R2, P0 ;  /* 0x0000000215027207 */ /* 0x000fc40000000000 */
[----:B------:R-:W-:-:S05]  /*0200*/  @P1 IADD3 R6, PT, PT, R3, -0x1, RZ ;  /* 0xffffffff03061810 */ /* 0x000fca0007ffe0ff */
[--C-:B------:R-:W-:Y:S01]  /*0210*/  @P2 IMAD R6, R4, 0x2, -R3.reuse ;  /* 0x0000000204062824 */ /* 0x100fe200078e0a03 */
[----:B------:R-:W-:Y:S01]  /*0220*/  ISETP.NE.AND P2, PT, R0, RZ, PT ;  /* 0x000000ff0000720c */ /* 0x000fe20003f45270 */
[----:B------:R-:W-:-:S03]  /*0230*/  @!P1 IMAD.MOV R6, RZ, RZ, -R3 ;  /* 0x000000ffff069224 */ /* 0x000fc600078e0a03 */
[----:B------:R-:W-:-:S05]  /*0240*/  SEL R13, R2, RZ, P2 ;  /* 0x000000ff020d7207 */ /* 0x000fca0001000000 */
[----:B------:R-:W-:-:S04]  /*0250*/  IMAD R17, R13, R4, R6 ;  /* 0x000000040d117224 */ /* 0x000fc800078e0206 */
[----:B0-----:R-:W-:Y:S01]  /*0260*/  IMAD.WIDE R16, R17, 0x4, R14 ;  /* 0x0000000411107825 */ /* 0x001fe200078e020e */
[----:B-1----:R-:W2:Y:S04]  /*0270*/  LDG.E.CONSTANT R9, desc[UR4][R18.64] ;  /* 0x0000000412097981 */ /* 0x002ea8000c1e9900 */
[----:B------:R0:W2:Y:S01]  /*0280*/  LDG.E.CONSTANT R2, desc[UR4][R16.64] ;  /* 0x0000000410027981 */ /* 0x0000a2000c1e9900 */
[C---:B------:R-:W-:Y:S01]  /*0290*/  ISETP.GE.AND P0, PT, R3.reuse, -0x1, PT ;  /* 0xffffffff0300780c */ /* 0x040fe20003f06270 */
[C---:B------:R-:W-:Y:S01]  /*02a0*/  @P1 VIADD R28, R3.reuse, 0xffffffff ;  /* 0xffffffff031c1836 */ /* 0x040fe20000000000 */
[----:B------:R-:W-:Y:S02]  /*02b0*/  ISETP.GE.AND P2, PT, R3, RZ, PT ;  /* 0x000000ff0300720c */ /* 0x000fe40003f46270 */
[----:B------:R-:W-:-:S02]  /*02c0*/  PLOP3.LUT P3, PT, PT, PT, PT, 0x8, 0x80 ;  /* 0x000000000080781c */ /* 0x000fc40003f6e170 */
[----:B------:R-:W-:Y:S02]  /*02d0*/  IADD3 R11, PT, PT, R0, 0x1, RZ ;  /* 0x00000001000b7810 */ /* 0x000fe40007ffe0ff */
[----:B------:R-:W-:Y:S01]  /*02e0*/  LOP3.LUT R27, RZ, R3, RZ, 0x33, !PT ;  /* 0x00000003ff1b7212 */ /* 0x000fe200078e33ff */
[----:B0-----:R-:W0:Y:S01]  /*02f0*/  LDC R17, c[0x0][0x3a8] ;  /* 0x0000ea00ff117b82 */ /* 0x001e220000000800 */
[----:B------:R-:W-:Y:S01]  /*0300*/  ISETP.GE.AND P4, PT, R11, R5, PT ;  /* 0x000000050b00720c */ /* 0x000fe20003f86270 */
[C---:B------:R-:W-:Y:S02]  /*0310*/  @P1 VIADD R16, R3.reuse, 0xffffffff ;  /* 0xffffffff03101836 */ /* 0x040fe40000000000 */
[C---:B------:R-:W-:Y:S01]  /*0320*/  @P0 VIADD R29, R3.reuse, 0x1 ;  /* 0x00000001031d0836 */ /* 0x040fe20000000000 */
[----:B------:R-:W-:Y:S01]  /*0330*/  @P0 IADD3 R23, PT, PT, R3, 0x1, RZ ;  /* 0x0000000103170810 */ /* 0x000fe20007ffe0ff */
[C---:B------:R-:W-:Y:S01]  /*0340*/  @P0 IMAD R10, R4.reuse, 0x2, -R3 ;  /* 0x00000002040a0824 */ /* 0x040fe200078e0a03 */
[C---:B------:R-:W-:Y:S01]  /*0350*/  @P0 LEA R8, R4.reuse, -R3, 0x1 ;  /* 0x8000000304080211 */ /* 0x040fe200078e08ff */
[----:B------:R-:W-:Y:S01]  /*0360*/  @P2 IMAD R12, R4, 0x2, R27 ;  /* 0x00000002040c2824 */ /* 0x000fe200078e021b */
[----:B------:R-:W-:-:S02]  /*0370*/  @P0 ISETP.GE.U32.AND P6, PT, R29, R4, PT ;  /* 0x000000041d00020c */ /* 0x000fc40003fc6070 */
[-C--:B------:R-:W-:Y:S02]  /*0380*/  @P0 ISETP.GE.U32.AND P5, PT, R23, R4.reuse, PT ;  /* 0x000000041700020c */ /* 0x080fe40003fa6070 */
[----:B------:R-:W-:Y:S01]  /*0390*/  @P0 PLOP3.LUT P3, PT, P6, PT, PT, 0x80, 0x8 ;  /* 0x000000000008081c */ /* 0x000fe2000376f070 */
[----:B------:R-:W-:Y:S01]  /*03a0*/  @P4 VIADD R11, R21, 0xfffffffe ;  /* 0xfffffffe150b4836 */ /* 0x000fe20000000000 */
[----:B------:R-:W-:Y:S01]  /*03b0*/  PLOP3.LUT P6, PT, PT, PT, PT, 0x8, 0x80 ;  /* 0x000000000080781c */ /* 0x000fe20003fce170 */
[----:B------:R-:W0:Y:S01]  /*03c0*/  LDC.64 R20, c[0x0][0x3a0] ;  /* 0x0000e800ff147b82 */ /* 0x000e220000000a00 */
[----:B------:R-:W-:Y:S02]  /*03d0*/  @P0 PLOP3.LUT P6, PT, P5, PT, PT, 0x80, 0x8 ;  /* 0x000000000008081c */ /* 0x000fe40002fcf070 */
[----:B------:R-:W-:Y:S02]  /*03e0*/  @P2 LEA R6, R4, R27, 0x1 ;  /* 0x0000001b04062211 */ /* 0x000fe400078e08ff */
[----:B------:R-:W-:-:S02]  /*03f0*/  @P2 ISETP.GE.U32.AND P5, PT, R3, R4, PT ;  /* 0x000000040300220c */ /* 0x000fc40003fa6070 */
[C---:B------:R-:W-:Y:S02]  /*0400*/  ISETP.GT.U32.AND P4, PT, R3.reuse, R4, P1 ;  /* 0x000000040300720c */ /* 0x040fe40000f84070 */
[C---:B------:R-:W-:Y:S01]  /*0410*/  @P2 SEL R6, R3.reuse, R6, !P5 ;  /* 0x0000000603062207 */ /* 0x040fe20006800000 */
[----:B------:R-:W-:Y:S01]  /*0420*/  @P3 VIADD R29, R8, 0xfffffffe ;  /* 0xfffffffe081d3836 */ /* 0x000fe20000000000 */
[----:B------:R-:W-:Y:S01]  /*0430*/  LOP3.LUT R8, RZ, R0, RZ, 0x33, !PT ;  /* 0x00000000ff087212 */ /* 0x000fe200078e33ff */
[----:B------:R-:W-:Y:S01]  /*0440*/  @!P2 IMAD.MOV.U32 R6, RZ, RZ, R27 ;  /* 0x000000ffff06a224 */ /* 0x000fe200078e001b */
[CC--:B------:R-:W-:Y:S02]  /*0450*/  @P2 ISETP.GE.U32.AND P5, PT, R3.reuse, R4.reuse, PT ;  /* 0x000000040300220c */ /* 0x0c0fe40003fa6070 */
[----:B------:R-:W-:Y:S02]  /*0460*/  @P6 IADD3 R23, PT, PT, R10, -0x2, RZ ;  /* 0xfffffffe0a176810 */ /* 0x000fe40007ffe0ff */
[----:B------:R-:W-:-:S02]  /*0470*/  @P2 ISETP.GE.U32.AND P6, PT, R3, R4, PT ;  /* 0x000000040300220c */ /* 0x000fc40003fc6070 */
[C---:B------:R-:W-:Y:S01]  /*0480*/  @P2 LEA R10, R4.reuse, R27, 0x1 ;  /* 0x0000001b040a2211 */ /* 0x040fe200078e08ff */
[----:B------:R-:W-:Y:S01]  /*0490*/  @P4 IMAD R28, R4, 0x2, -R3 ;  /* 0x00000002041c4824 */ /* 0x000fe200078e0a03 */
[----:B------:R-:W-:Y:S02]  /*04a0*/  ISETP.GE.AND P3, PT, R0, R5, PT ;  /* 0x000000050000720c */ /* 0x000fe40003f66270 */
[----:B------:R-:W-:Y:S01]  /*04b0*/  LEA R8, R5, R8, 0x1 ;  /* 0x0000000805087211 */ /* 0x000fe200078e08ff */
[----:B0-----:R-:W-:Y:S01]  /*04c0*/  IMAD.WIDE R20, R17, 0x4, R20 ;  /* 0x0000000411147825 */ /* 0x001fe200078e0214 */
[C---:B------:R-:W-:Y:S02]  /*04d0*/  @P2 SEL R25, R3.reuse, R10, !P5 ;  /* 0x0000000a03192207 */ /* 0x040fe40006800000 */
[C---:B------:R-:W-:Y:S01]  /*04e0*/  @P2 SEL R5, R3.reuse, R12, !P6 ;  /* 0x0000000c03052207 */ /* 0x040fe20007000000 */
[----:B------:R-:W-:Y:S01]  /*04f0*/  @!P2 IMAD.MOV.U32 R25, RZ, RZ, R27 ;  /* 0x000000ffff19a224 */ /* 0x000fe200078e001b */
[----:B------:R-:W-:Y:S01]  /*0500*/  @!P2 MOV R5, R27 ;  /* 0x0000001b0005a202 */ /* 0x000fe20000000f00 */
[----:B------:R-:W3:Y:S01]  /*0510*/  LDG.E.CONSTANT R10, desc[UR4][R20.64] ;  /* 0x00000004140a7981 */ /* 0x000ee2000c1e9900 */
[----:B------:R-:W-:-:S02]  /*0520*/  ISETP.GT.U32.AND P2, PT, R3, R4, P1 ;  /* 0x000000040300720c */ /* 0x000fc40000f44070 */
[----:B------:R-:W-:Y:S01]  /*0530*/  @P0 MOV R24, R29 ;  /* 0x0000001d00180202 */ /* 0x000fe20000000f00 */
[----:B------:R-:W4:Y:S01]  /*0540*/  LDG.E.CONSTANT R12, desc[UR4][R20.64+0x4] ;  /* 0x00000404140c7981 */ /* 0x000f22000c1e9900 */
[----:B------:R-:W-:Y:S01]  /*0550*/  SEL R29, R0, R8, !P3 ;  /* 0x00000008001d7207 */ /* 0x000fe20005800000 */
[----:B------:R-:W-:Y:S01]  /*0560*/  @P0 IMAD.MOV.U32 R8, RZ, RZ, R23 ;  /* 0x000000ffff080224 */ /* 0x000fe200078e0017 */
[----:B------:R-:W-:Y:S01]  /*0570*/  @!P1 IADD3 R28, PT, PT, -R3, RZ, RZ ;  /* 0x000000ff031c9210 */ /* 0x000fe20007ffe1ff */
[-C--:B------:R-:W-:Y:S01]  /*0580*/  IMAD R23, R13, R4.reuse, R6 ;  /* 0x000000040d177224 */ /* 0x080fe200078e0206 */
[----:B------:R-:W-:Y:S01]  /*0590*/  @!P0 IADD3 R24, PT, PT, -R3, -0x2, RZ ;  /* 0xfffffffe03188810 */ /* 0x000fe20007ffe1ff */
[-C--:B------:R-:W-:Y:S01]  /*05a0*/  IMAD R25, R29, R4.reuse, R25 ;  /* 0x000000041d197224 */ /* 0x080fe200078e0219 */
[----:B------:R-:W-:Y:S01]  /*05b0*/  @!P0 IADD3 R8, PT, PT, -R3, -0x2, RZ ;  /* 0xfffffffe03088810 */ /* 0x000fe20007ffe1ff */
[----:B------:R-:W-:Y:S01]  /*05c0*/  IMAD R28, R29, R4, R28 ;  /* 0x000000041d1c7224 */ /* 0x000fe200078e021c */
[----:B------:R-:W5:Y:S01]  /*05d0*/  LDG.E.CONSTANT R26, desc[UR4][R20.64+0x8] ;  /* 0x00000804141a7981 */ /* 0x000f62000c1e9900 */
[----:B------:R-:W-:-:S02]  /*05e0*/  @P2 IMAD R16, R4, 0x2, -R3 ;  /* 0x0000000204102824 */ /* 0x000fc400078e0a03 */
[-C--:B------:R-:W-:Y:S02]  /*05f0*/  IMAD R24, R13, R4.reuse, R24 ;  /* 0x000000040d187224 */ /* 0x080fe400078e0218 */
[----:B------:R-:W-:Y:S01]  /*0600*/  IMAD R29, R29, R4, R8 ;  /* 0x000000041d1d7224 */ /* 0x000fe200078e0208 */
[----:B------:R-:W3:Y:S01]  /*0610*/  LDG.E.CONSTANT R13, desc[UR4][R18.64+0x4] ;  /* 0x00000404120d7981 */ /* 0x000ee2000c1e9900 */
[----:B------:R-:W-:Y:S02]  /*0620*/  @P0 VIADD R27, R3, 0x1 ;  /* 0x00000001031b0836 */ /* 0x000fe40000000000 */
[----:B------:R-:W-:Y:S01]  /*0630*/  IMAD.WIDE R22, R23, 0x4, R14 ;  /* 0x0000000417167825 */ /* 0x000fe200078e020e */
[----:B------:R0:W4:Y:S01]  /*0640*/  LDG.E.CONSTANT R8, desc[UR4][R18.64+0x8] ;  /* 0x0000080412087981 */ /* 0x000122000c1e9900 */
[----:B------:R-:W-:-:S03]  /*0650*/  PLOP3.LUT P2, PT, PT, PT, PT, 0x8, 0x80 ;  /* 0x000000000080781c */ /* 0x000fc60003f4e170 */
[----:B------:R1:W3:Y:S01]  /*0660*/  LDG.E.CONSTANT R6, desc[UR4][R22.64] ;  /* 0x0000000416067981 */ /* 0x0002e2000c1e9900 */
[----:B0-----:R-:W-:Y:S02]  /*0670*/  @P1 MOV R18, R16 ;  /* 0x0000001000121202 */ /* 0x001fe40000000f00 */
[----:B------:R-:W-:Y:S02]  /*0680*/  @!P1 IADD3 R18, PT, PT, -R3, RZ, RZ ;  /* 0x000000ff03129210 */ /* 0x000fe40007ffe1ff */
[----:B------:R-:W-:-:S03]  /*0690*/  @P0 ISETP.GE.U32.AND P1, PT, R27, R4, PT ;  /* 0x000000041b00020c */ /* 0x000fc60003f26070 */
[----:B------:R-:W-:Y:S01]  /*06a0*/  IMAD R19, R11, R4, R18 ;  /* 0x000000040b137224 */ /* 0x000fe200078e0212 */
[----:B------:R-:W-:Y:S01]  /*06b0*/  @P0 PLOP3.LUT P2, PT, P1, PT, PT, 0x80, 0x8 ;  /* 0x000000000008081c */ /* 0x000fe20000f4f070 */
[----:B------:R-:W-:-:S04]  /*06c0*/  IMAD.WIDE R16, R17, 0x4, R20 ;  /* 0x0000000411107825 */ /* 0x000fc800078e0214 */
[----:B------:R-:W-:-:S04]  /*06d0*/  IMAD.WIDE R18, R19, 0x4, R14 ;  /* 0x0000000413127825 */ /* 0x000fc800078e020e */
[--C-:B------:R-:W-:Y:S02]  /*06e0*/  IMAD.WIDE R20, R24, 0x4, R14.reuse ;  /* 0x0000000418147825 */ /* 0x100fe400078e020e */
[----:B------:R0:W5:Y:S02]  /*06f0*/  LDG.E.CONSTANT R18, desc[UR4][R18.64] ;  /* 0x0000000412127981 */ /* 0x000164000c1e9900 */
[--C-:B-1----:R-:W-:Y:S02]  /*0700*/  IMAD.WIDE R22, R28, 0x4, R14.reuse ;  /* 0x000000041c167825 */ /* 0x102fe400078e020e */
[----:B------:R-:W4:Y:S02]  /*0710*/  LDG.E.CONSTANT R21, desc[UR4][R20.64] ;  /* 0x0000000414157981 */ /* 0x000f24000c1e9900 */
[----:B------:R-:W-:Y:S02]  /*0720*/  IMAD.WIDE R24, R25, 0x4, R14 ;  /* 0x0000000419187825 */ /* 0x000fe400078e020e */
[----:B------:R1:W5:Y:S02]  /*0730*/  LDG.E.CONSTANT R28, desc[UR4][R22.64] ;  /* 0x00000004161c7981 */ /* 0x000364000c1e9900 */
[----:B0-----:R-:W-:-:S02]  /*0740*/  @P0 IMAD R19, R4, 0x2, -R3 ;  /* 0x0000000204130824 */ /* 0x001fc400078e0a03 */
[----:B------:R-:W5:Y:S03]  /*0750*/  LDG.E.CONSTANT R25, desc[UR4][R24.64] ;  /* 0x0000000418197981 */ /* 0x000f66000c1e9900 */
[----:B------:R-:W-:Y:S02]  /*0760*/  @P2 IADD3 R27, PT, PT, R19, -0x2, RZ ;  /* 0xfffffffe131b2810 */ /* 0x000fe40007ffe0ff */
[----:B------:R-:W5:Y:S01]  /*0770*/  LDG.E.CONSTANT R19, desc[UR4][R16.64+0x8] ;  /* 0x0000080410137981 */ /* 0x000f62000c1e9900 */
[----:B-1----:R-:W-:-:S04]  /*0780*/  IMAD.WIDE R22, R29, 0x4, R14 ;  /* 0x000000041d167825 */ /* 0x002fc800078e020e */
[----:B------:R-:W-:Y:S01]  /*0790*/  @P0 IMAD.MOV.U32 R29, RZ, RZ, R27 ;  /* 0x000000ffff1d0224 */ /* 0x000fe200078e001b */
[----:B------:R-:W-:Y:S01]  /*07a0*/  @!P0 IADD3 R29, PT, PT, -R3, -0x2, RZ ;  /* 0xfffffffe031d8810 */ /* 0x000fe20007ffe1ff */
[CC--:B------:R-:W-:Y:S02]  /*07b0*/  IMAD R27, R11.reuse, R4.reuse, R5 ;  /* 0x000000040b1b7224 */ /* 0x0c0fe400078e0205 */
[----:B------:R0:W5:Y:S02]  /*07c0*/  LDG.E.CONSTANT R5, desc[UR4][R22.64] ;  /* 0x0000000416057981 */ /* 0x000164000c1e9900 */
[----:B------:R-:W-:Y:S02]  /*07d0*/  IMAD R29, R11, R4, R29 ;  /* 0x000000040b1d7224 */ /* 0x000fe400078e021d */
[----:B------:R-:W5:Y:S01]  /*07e0*/  LDG.E.CONSTANT R11, desc[UR4][R16.64] ;  /* 0x00000004100b7981 */ /* 0x000f62000c1e9900 */
[----:B0-----:R-:W-:-:S04]  /*07f0*/  IMAD.WIDE R22, R27, 0x4, R14 ;  /* 0x000000041b167825 */ /* 0x001fc800078e020e */
[----:B------:R-:W-:Y:S01]  /*0800*/  IMAD.WIDE R14, R29, 0x4, R14 ;  /* 0x000000041d0e7825 */ /* 0x000fe200078e020e */
[----:B------:R-:W5:Y:S05]  /*0810*/  LDG.E.CONSTANT R4, desc[UR4][R22.64] ;  /* 0x0000000416047981 */ /* 0x000f6a000c1e9900 */
[----:B------:R-:W5:Y:S01]  /*0820*/  LDG.E.CONSTANT R14, desc[UR4][R14.64] ;  /* 0x000000040e0e7981 */ /* 0x000f62000c1e9900 */
[----:B--2---:R-:W-:-:S03]  /*0830*/  FFMA R27, R2, R9, RZ ;  /* 0x00000009021b7223 */ /* 0x004fc600000000ff */
[----:B------:R-:W2:Y:S01]  /*0840*/  LDG.E.CONSTANT R9, desc[UR4][R16.64+0x4] ;  /* 0x0000040410097981 */ /* 0x000ea2000c1e9900 */
[----:B---3--:R-:W-:-:S04]  /*0850*/  FFMA R6, R6, R13, R27 ;  /* 0x0000000d06067223 */ /* 0x008fc8000000001b */
[----:B----4-:R-:W-:-:S04]  /*0860*/  FFMA R21, R21, R8, R6 ;  /* 0x0000000815157223 */ /* 0x010fc80000000006 */
[----:B-----5:R-:W-:-:S04]  /*0870*/  FFMA R10, R28, R10, R21 ;  /* 0x0000000a1c0a7223 */ /* 0x020fc80000000015 */
[----:B------:R-:W-:-:S04]  /*0880*/  FFMA R10, R25, R12, R10 ;  /* 0x0000000c190a7223 */ /* 0x000fc8000000000a */
[----:B------:R-:W-:-:S04]  /*0890*/  FFMA R5, R5, R26, R10 ;  /* 0x0000001a05057223 */ /* 0x000fc8000000000a */
[----:B------:R-:W-:-:S04]  /*08a0*/  FFMA R5, R18, R11, R5 ;  /* 0x0000000b12057223 */ /* 0x000fc80000000005 */
[----:B--2---:R-:W-:-:S04]  /*08b0*/  FFMA R5, R4, R9, R5 ;  /* 0x0000000904057223 */ /* 0x004fc80000000005 */
[----:B------:R-:W-:Y:S01]  /*08c0*/  FFMA R6, R14, R19, R5 ;  /* 0x000000130e067223 */ /* 0x000fe20000000005 */
[----:B------:R-:W-:Y:S06]  /*08d0*/  BRA `(.L_x_25) ;  /* 0x0000001000147947 */ /* 0x000fec0003800000 */
.L_x_24:
[----:B------:R-:W0:Y:S02]  /*08e0*/  LDCU.64 UR6, c[0x0][0x3a0] ;  /* 0x00007400ff0677ac */ /* 0x000e240008000a00 */
[----:B0-----:R-:W-:-:S04]  /*08f0*/  UISETP.NE.U32.AND UP0, UPT, UR6, URZ, UPT ;  /* 0x000000ff0600728c */ /* 0x001fc8000bf05070 */
[----:B------:R-:W-:-:S09]  /*0900*/  UISETP.NE.AND.EX UP0, UPT, UR7, URZ, UPT, UP0 ;  /* 0x000000ff0700728c */ /* 0x000fd2000bf05300 */
[----:B------:R-:W-:Y:S05]  /*0910*/  BRA.U UP0, `(.L_x_26) ;  /* 0x0000000500d87547 */ /* 0x000fea000b800000 */
        /* <DEDUP_REMOVED lines=9> */
[----:B------:R-:W-:Y:S01]  /*09b0*/  @P0 IMAD R7, R4, 0x2, -R3 ;  /* 0x0000000204070824 */ /* 0x000fe200078e0a03 */
[----:B------:R-:W-:-:S03]  /*09c0*/  ISETP.NE.AND P0, PT, R0, RZ, PT ;  /* 0x000000ff0000720c */ /* 0x000fc60003f05270 */
[----:B------:R-:W-:Y:S01]  /*09d0*/  @P1 IMAD.MOV.U32 R2, RZ, RZ, R7 ;  /* 0x000000ffff021224 */ /* 0x000fe200078e0007 */
[----:B------:R-:W-:Y:S02]  /*09e0*/  SEL R11, R11, RZ, P0 ;  /* 0x000000ff0b0b7207 */ /* 0x000fe40000000000 */
[----:B------:R-:W-:-:S05]  /*09f0*/  @!P1 IADD3 R2, PT, PT, -R3, RZ, RZ ;  /* 0x000000ff03029210 */ /* 0x000fca0007ffe1ff */
[----:B------:R-:W-:Y:S01]  /*0a00*/  IMAD R15, R11, R4, R2 ;  /* 0x000000040b0f7224 */ /* 0x000fe200078e0202 */
[----:B-1----:R-:W2:Y:S03]  /*0a10*/  LDG.E.CONSTANT R7, desc[UR4][R16.64] ;  /* 0x0000000410077981 */ /* 0x002ea6000c1e9900 */
[----:B0-----:R-:W-:-:S05]  /*0a20*/  IMAD.WIDE R14, R15, 0x4, R12 ;  /* 0x000000040f0e7825 */ /* 0x001fca00078e020c */
[----:B------:R0:W2:Y:S01]  /*0a30*/  LDG.E.CONSTANT R2, desc[UR4][R14.64] ;  /* 0x000000040e027981 */ /* 0x0000a2000c1e9900 */
[C---:B------:R-:W-:Y:S01]  /*0a40*/  ISETP.GE.AND P0, PT, R3.reuse, -0x1, PT ;  /* 0xffffffff0300780c */ /* 0x040fe20003f06270 */
[----:B------:R-:W-:Y:S01]  /*0a50*/  VIADD R9, R0, 0x1 ;  /* 0x0000000100097836 */ /* 0x000fe20000000000 */
[C---:B------:R-:W-:Y:S02]  /*0a60*/  ISETP.GE.AND P2, PT, R3.reuse, RZ, PT ;  /* 0x000000ff0300720c */ /* 0x040fe40003f46270 */
[----:B------:R-:W-:Y:S02]  /*0a70*/  PLOP3.LUT P3, PT, PT, PT, PT, 0x8, 0x80 ;  /* 0x000000000080781c */ /* 0x000fe40003f6e170 */
[----:B------:R-:W-:Y:S01]  /*0a80*/  LOP3.LUT R25, RZ, R3, RZ, 0x33, !PT ;  /* 0x00000003ff197212 */ /* 0x000fe200078e33ff */
[----:B0-----:R-:W0:Y:S06]  /*0a90*/  LDC R15, c[0x0][0x3a8] ;  /* 0x0000ea00ff0f7b82 */ /* 0x001e2c0000000800 */
[C---:B------:R-:W-:Y:S01]  /*0aa0*/  @P0 IADD3 R27, PT, PT, R3.reuse, 0x1, RZ ;  /* 0x00000001031b0810 */ /* 0x040fe20007ffe0ff */
[----:B------:R-:W-:-:S03]  /*0ab0*/  @P0 VIADD R21, R3, 0x1 ;  /* 0x0000000103150836 */ /* 0x000fc60000000000 */
[-C--:B------:R-:W-:Y:S02]  /*0ac0*/  @P0 ISETP.GE.U32.AND P6, PT, R27, R4.reuse, PT ;  /* 0x000000041b00020c */ /* 0x080fe40003fc6070 */
[-C--:B------:R-:W-:Y:S02]  /*0ad0*/  @P0 ISETP.GE.U32.AND P5, PT, R21, R4.reuse, PT ;  /* 0x000000041500020c */ /* 0x080fe40003fa6070 */
[----:B------:R-:W-:Y:S02]  /*0ae0*/  @P0 PLOP3.LUT P3, PT, P6, PT, PT, 0x80, 0x8 ;  /* 0x000000000008081c */ /* 0x000fe4000376f070 */
[----:B------:R-:W-:Y:S02]  /*0af0*/  PLOP3.LUT P6, PT, PT, PT, PT, 0x8, 0x80 ;  /* 0x000000000080781c */ /* 0x000fe40003fce170 */
[----:B------:R-:W-:Y:S02]  /*0b00*/  @P0 PLOP3.LUT P6, PT, P5, PT, PT, 0x80, 0x8 ;  /* 0x000000000008081c */ /* 0x000fe40002fcf070 */
[----:B------:R-:W-:Y:S01]  /*0b10*/  ISETP.GE.AND P4, PT, R9, R5, PT ;  /* 0x000000050900720c */ /* 0x000fe20003f86270 */
[C---:B------:R-:W-:Y:S01]  /*0b20*/  @P0 IMAD R10, R4.reuse, 0x2, -R3 ;  /* 0x00000002040a0824 */ /* 0x040fe200078e0a03 */
[C---:B------:R-:W-:Y:S01]  /*0b30*/  @P0 LEA R14, R4.reuse, -R3, 0x1 ;  /* 0x80000003040e0211 */ /* 0x040fe200078e08ff */
[----:B------:R-:W-:Y:S01]  /*0b40*/  @P2 IMAD R8, R4, 0x2, R25 ;  /* 0x0000000204082824 */ /* 0x000fe200078e0219 */
[----:B------:R-:W-:-:S03]  /*0b50*/  @P2 ISETP.GE.U32.AND P5, PT, R3, R4, PT ;  /* 0x000000040300220c */ /* 0x000fc60003fa6070 */
[----:B------:R-:W-:Y:S02]  /*0b60*/  @P3 IADD3 R27, PT, PT, R10, -0x2, RZ ;  /* 0xfffffffe0a1b3810 */ /* 0x000fe40007ffe0ff */
[----:B------:R-:W-:Y:S02]  /*0b70*/  LOP3.LUT R10, RZ, R0, RZ, 0x33, !PT ;  /* 0x00000000ff0a7212 */ /* 0x000fe400078e33ff */
[----:B------:R-:W-:Y:S01]  /*0b80*/  @P6 VIADD R21, R14, 0xfffffffe ;  /* 0xfffffffe0e156836 */ /* 0x000fe20000000000 */
[----:B------:R-:W-:Y:S01]  /*0b90*/  @P2 SEL R8, R3, R8, !P5 ;  /* 0x0000000803082207 */ /* 0x000fe20006800000 */
[----:B------:R-:W-:Y:S01]  /*0ba0*/  @P2 IMAD R14, R4, 0x2, R25 ;  /* 0x00000002040e2824 */ /* 0x000fe200078e0219 */
[----:B------:R-:W-:Y:S02]  /*0bb0*/  @P4 IADD3 R9, PT, PT, R19, -0x2, RZ ;  /* 0xfffffffe13094810 */ /* 0x000fe40007ffe0ff */
[CC--:B------:R-:W-:Y:S01]  /*0bc0*/  @P2 ISETP.GE.U32.AND P5, PT, R3.reuse, R4.reuse, PT ;  /* 0x000000040300220c */ /* 0x0c0fe20003fa6070 */
[----:B------:R-:W0:Y:S01]  /*0bd0*/  LDC.64 R18, c[0x0][0x398] ;  /* 0x0000e600ff127b82 */ /* 0x000e220000000a00 */
[----:B------:R-:W-:-:S02]  /*0be0*/  @P2 ISETP.GE.U32.AND P6, PT, R3, R4, PT ;  /* 0x000000040300220c */ /* 0x000fc40003fc6070 */
[----:B------:R-:W-:Y:S02]  /*0bf0*/  @P2 LEA R20, R4, R25, 0x1 ;  /* 0x0000001904142211 */ /* 0x000fe400078e08ff */
[----:B------:R-:W-:Y:S02]  /*0c00*/  ISETP.GT.U32.AND P4, PT, R3, R4, P1 ;  /* 0x000000040300720c */ /* 0x000fe40000f84070 */
[----:B------:R-:W-:Y:S02]  /*0c10*/  ISETP.GE.AND P3, PT, R0, R5, PT ;  /* 0x000000050000720c */ /* 0x000fe40003f66270 */
[----:B------:R-:W-:Y:S01]  /*0c20*/  LEA R29, R5, R10, 0x1 ;  /* 0x0000000a051d7211 */ /* 0x000fe200078e08ff */
[----:B------:R-:W-:Y:S01]  /*0c30*/  @!P2 IMAD.MOV.U32 R8, RZ, RZ, R25 ;  /* 0x000000ffff08a224 */ /* 0x000fe200078e0019 */
[C---:B------:R-:W-:Y:S02]  /*0c40*/  @P2 SEL R23, R3.reuse, R14, !P5 ;  /* 0x0000000e03172207 */ /* 0x040fe40006800000 */
[----:B------:R-:W-:-:S02]  /*0c50*/  @P2 SEL R5, R3, R20, !P6 ;  /* 0x0000001403052207 */ /* 0x000fc40007000000 */
[-C--:B------:R-:W-:Y:S02]  /*0c60*/  @!P2 MOV R23, R25.reuse ;  /* 0x000000190017a202 */ /* 0x080fe40000000f00 */
[----:B------:R-:W-:Y:S02]  /*0c70*/  @!P2 MOV R5, R25 ;  /* 0x000000190005a202 */ /* 0x000fe40000000f00 */
[C---:B------:R-:W-:Y:S02]  /*0c80*/  ISETP.GT.U32.AND P2, PT, R3.reuse, R4, P1 ;  /* 0x000000040300720c */ /* 0x040fe40000f44070 */
[C---:B------:R-:W-:Y:S01]  /*0c90*/  @P1 IADD3 R28, PT, PT, R3.reuse, -0x1, RZ ;  /* 0xffffffff031c1810 */ /* 0x040fe20007ffe0ff */
[----:B------:R-:W-:Y:S01]  /*0ca0*/  @P4 IMAD R28, R4, 0x2, -R3 ;  /* 0x00000002041c4824 */ /* 0x000fe200078e0a03 */
[----:B------:R-:W-:Y:S01]  /*0cb0*/  SEL R29, R0, R29, !P3 ;  /* 0x0000001d001d7207 */ /* 0x000fe20005800000 */
[----:B------:R-:W-:Y:S01]  /*0cc0*/  @P0 IMAD.MOV.U32 R10, RZ, RZ, R21 ;  /* 0x000000ffff0a0224 */ /* 0x000fe200078e0015 */
[----:B------:R-:W-:-:S02]  /*0cd0*/  @!P1 IADD3 R28, PT, PT, -R3, RZ, RZ ;  /* 0x000000ff031c9210 */ /* 0x000fc40007ffe1ff */
[C---:B------:R-:W-:Y:S02]  /*0ce0*/  @!P0 IADD3 R27, PT, PT, -R3.reuse, -0x2, RZ ;  /* 0xfffffffe031b8810 */ /* 0x040fe40007ffe1ff */
[C---:B------:R-:W-:Y:S02]  /*0cf0*/  @!P0 IADD3 R10, PT, PT, -R3.reuse, -0x2, RZ ;  /* 0xfffffffe030a8810 */ /* 0x040fe40007ffe1ff */
[----:B------:R-:W-:Y:S01]  /*0d00*/  @P1 IADD3 R14, PT, PT, R3, -0x1, RZ ;  /* 0xffffffff030e1810 */ /* 0x000fe20007ffe0ff */
[----:B------:R-:W-:Y:S02]  /*0d10*/  @P2 IMAD R14, R4, 0x2, -R3 ;  /* 0x00000002040e2824 */ /* 0x000fe400078e0a03 */
[CC--:B------:R-:W-:Y:S02]  /*0d20*/  IMAD R28, R29.reuse, R4.reuse, R28 ;  /* 0x000000041d1c7224 */ /* 0x0c0fe400078e021c */
[-C--:B------:R-:W-:Y:S02]  /*0d30*/  IMAD R23, R29, R4.reuse, R23 ;  /* 0x000000041d177224 */ /* 0x080fe400078e0217 */
[----:B------:R-:W-:-:S02]  /*0d40*/  IMAD R21, R11, R4, R8 ;  /* 0x000000040b157224 */ /* 0x000fc400078e0208 */
[-C--:B------:R-:W-:Y:S02]  /*0d50*/  IMAD R22, R11, R4.reuse, R27 ;  /* 0x000000040b167224 */ /* 0x080fe400078e021b */
[----:B------:R-:W-:Y:S01]  /*0d60*/  IMAD R29, R29, R4, R10 ;  /* 0x000000041d1d7224 */ /* 0x000fe200078e020a */
[----:B------:R-:W3:Y:S01]  /*0d70*/  LDG.E.CONSTANT R11, desc[UR4][R16.64+0x4] ;  /* 0x00000404100b7981 */ /* 0x000ee2000c1e9900 */
[----:B------:R-:W-:-:S03]  /*0d80*/  @P0 IADD3 R27, PT, PT, R3, 0x1, RZ ;  /* 0x00000001031b0810 */ /* 0x000fc60007ffe0ff */
[----:B------:R1:W4:Y:S01]  /*0d90*/  LDG.E.CONSTANT R10, desc[UR4][R16.64+0x8] ;  /* 0x00000804100a7981 */ /* 0x000322000c1e9900 */
[----:B0-----:R-:W-:Y:S01]  /*0da0*/  IMAD.WIDE R18, R15, 0x4, R18 ;  /* 0x000000040f127825 */ /* 0x001fe200078e0212 */
[----:B------:R-:W-:-:S03]  /*0db0*/  PLOP3.LUT P2, PT, PT, PT, PT, 0x8, 0x80 ;  /* 0x000000000080781c */ /* 0x000fc60003f4e170 */
[----:B------:R-:W-:Y:S01]  /*0dc0*/  IMAD.WIDE R20, R21, 0x4, R12 ;  /* 0x0000000415147825 */ /* 0x000fe200078e020c */
[----:B------:R-:W5:Y:S03]  /*0dd0*/  LDG.E.CONSTANT R24, desc[UR4][R18.64] ;  /* 0x0000000412187981 */ /* 0x000f66000c1e9900 */
[----:B-1----:R-:W-:Y:S01]  /*0de0*/  @P1 IMAD.MOV.U32 R16, RZ, RZ, R14 ;  /* 0x000000ffff101224 */ /* 0x002fe200078e000e */
[----:B------:R-:W-:Y:S01]  /*0df0*/  @!P1 IADD3 R16, PT, PT, -R3, RZ, RZ ;  /* 0x000000ff03109210 */ /* 0x000fe20007ffe1ff */
[----:B------:R-:W5:Y:S01]  /*0e00*/  LDG.E.CONSTANT R25, desc[UR4][R18.64+0x4] ;  /* 0x0000040412197981 */ /* 0x000f62000c1e9900 */
[----:B------:R-:W-:-:S03]  /*0e10*/  @P0 ISETP.GE.U32.AND P1, PT, R27, R4, PT ;  /* 0x000000041b00020c */ /* 0x000fc60003f26070 */
[----:B------:R-:W-:Y:S01]  /*0e20*/  IMAD R17, R9, R4, R16 ;  /* 0x0000000409117224 */ /* 0x000fe200078e0210 */
[----:B------:R-:W-:Y:S01]  /*0e30*/  @P0 PLOP3.LUT P2, PT, P1, PT, PT, 0x80, 0x8 ;  /* 0x000000000008081c */ /* 0x000fe20000f4f070 */
[----:B------:R0:W5:Y:S01]  /*0e40*/  LDG.E.CONSTANT R26, desc[UR4][R18.64+0x8] ;  /* 0x00000804121a7981 */ /* 0x000162000c1e9900 */
[----:B------:R-:W-:-:S03]  /*0e50*/  IMAD.WIDE R14, R15, 0x4, R18 ;  /* 0x000000040f0e7825 */ /* 0x000fc600078e0212 */
[----:B------:R1:W3:Y:S01]  /*0e60*/  LDG.E.CONSTANT R8, desc[UR4][R20.64] ;  /* 0x0000000414087981 */ /* 0x0002e2000c1e9900 */
[----:B------:R-:W-:-:S04]  /*0e70*/  IMAD.WIDE R16, R17, 0x4, R12 ;  /* 0x0000000411107825 */ /* 0x000fc800078e020c */
[--C-:B0-----:R-:W-:Y:S02]  /*0e80*/  IMAD.WIDE R18, R22, 0x4, R12.reuse ;  /* 0x0000000416127825 */ /* 0x101fe400078e020c */
        /* <DEDUP_REMOVED lines=9> */
[----:B-1----:R-:W-:Y:S01]  /*0f20*/  IMAD.WIDE R20, R29, 0x4, R12 ;  /* 0x000000041d147825 */ /* 0x002fe200078e020c */
[----:B------:R-:W-:Y:S02]  /*0f30*/  @P0 MOV R29, R27 ;  /* 0x0000001b001d0202 */ /* 0x000fe40000000f00 */
[----:B------:R-:W-:Y:S01]  /*0f40*/  @!P0 IADD3 R29, PT, PT, -R3, -0x2, RZ ;  /* 0xfffffffe031d8810 */ /* 0x000fe20007ffe1ff */
[----:B------:R-:W-:-:S02]  /*0f50*/  IMAD R27, R9, R4, R5 ;  /* 0x00000004091b7224 */ /* 0x000fc400078e0205 */
        /* <DEDUP_REMOVED lines=18> */
.L_x_26:
[C---:B------:R-:W-:Y:S01]  /*1080*/  ISETP.GT.AND P1, PT, R3.reuse, RZ, PT ;  /* 0x000000ff0300720c */ /* 0x040fe20003f24270 */
[----:B------:R-:W0:Y:S01]  /*1090*/  LDC.64 R16, c[0x0][0x380] ;  /* 0x0000e000ff107b82 */ /* 0x000e220000000a00 */
[C---:B------:R-:W-:Y:S01]  /*10a0*/  ISETP.GE.AND P0, PT, R3.reuse, RZ, PT ;  /* 0x000000ff0300720c */ /* 0x040fe20003f06270 */
[C---:B------:R-:W-:Y:S01]  /*10b0*/  VIADD R7, R0.reuse, 0xffffffff ;  /* 0xffffffff00077836 */ /* 0x040fe20000000000 */
[----:B------:R-:W-:Y:S02]  /*10c0*/  ISETP.GT.U32.AND P4, PT, R3, R4, P1 ;  /* 0x000000040300720c */ /* 0x000fe40000f84070 */
[C---:B------:R-:W-:Y:S02]  /*10d0*/  ISETP.GT.AND P3, PT, R0.reuse, R5, PT ;  /* 0x000000050000720c */ /* 0x040fe40003f64270 */
[----:B------:R-:W-:Y:S01]  /*10e0*/  LEA R2, R5, -R0, 0x1 ;  /* 0x8000000005027211 */ /* 0x000fe200078e08ff */
[----:B------:R-:W1:Y:S01]  /*10f0*/  LDC.64 R24, c[0x0][0x398] ;  /* 0x0000e600ff187b82 */ /* 0x000e620000000a00 */
[----:B------:R-:W-:-:S02]  /*1100*/  ISETP.NE.AND P2, PT, R0, RZ, PT ;  /* 0x000000ff0000720c */ /* 0x000fc40003f45270 */
[----:B------:R-:W-:Y:S01]  /*1110*/  SEL R27, R2, R7, P3 ;  /* 0x00000007021b7207 */ /* 0x000fe20001800000 */
[--C-:B------:R-:W-:Y:S01]  /*1120*/  @!P1 IMAD.MOV R6, RZ, RZ, -R3.reuse ;  /* 0x000000ffff069224 */ /* 0x100fe200078e0a03 */
[----:B------:R-:W-:Y:S02]  /*1130*/  @P1 IADD3 R9, PT, PT, R3, -0x1, RZ ;  /* 0xffffffff03091810 */ /* 0x000fe40007ffe0ff */
[----:B------:R-:W-:Y:S01]  /*1140*/  LOP3.LUT R13, RZ, R3, RZ, 0x33, !PT ;  /* 0x00000003ff0d7212 */ /* 0x000fe200078e33ff */
[----:B------:R-:W2:Y:S01]  /*1150*/  LDC.64 R22, c[0x0][0x3a0] ;  /* 0x0000e800ff167b82 */ /* 0x000ea20000000a00 */
[----:B------:R-:W-:Y:S01]  /*1160*/  @P4 IMAD R9, R4, 0x2, -R3 ;  /* 0x0000000204094824 */ /* 0x000fe200078e0a03 */
[----:B------:R-:W-:Y:S02]  /*1170*/  SEL R27, R27, RZ, P2 ;  /* 0x000000ff1b1b7207 */ /* 0x000fe40001000000 */
[----:B------:R-:W-:Y:S02]  /*1180*/  @P0 ISETP.GE.U32.AND P4, PT, R3, R4, PT ;  /* 0x000000040300020c */ /* 0x000fe40003f86070 */
[----:B------:R-:W-:-:S02]  /*1190*/  @P1 MOV R6, R9 ;  /* 0x0000000900061202 */ /* 0x000fc40000000f00 */
[----:B------:R-:W-:-:S03]  /*11a0*/  @P0 LEA R8, R4, R13, 0x1 ;  /* 0x0000000d04080211 */ /* 0x000fc600078e08ff */
[----:B------:R-:W-:Y:S01]  /*11b0*/  IMAD R21, R27, R4, R6 ;  /* 0x000000041b157224 */ /* 0x000fe200078e0206 */
[----:B------:R-:W-:Y:S01]  /*11c0*/  @P0 SEL R7, R3, R8, !P4 ;  /* 0x0000000803070207 */ /* 0x000fe20006000000 */
[----:B------:R-:W-:Y:S02]  /*11d0*/  @!P0 IMAD.MOV.U32 R7, RZ, RZ, R13 ;  /* 0x000000ffff078224 */ /* 0x000fe400078e000d */
[----:B0-----:R-:W-:Y:S01]  /*11e0*/  IMAD.WIDE R20, R21, 0x4, R16 ;  /* 0x0000000415147825 */ /* 0x001fe200078e0210 */
[----:B-1----:R-:W3:Y:S03]  /*11f0*/  LDG.E.CONSTANT R9, desc[UR4][R24.64] ;  /* 0x0000000418097981 */ /* 0x002ee6000c1e9900 */
[----:B------:R-:W-:Y:S01]  /*1200*/  IMAD R7, R27, R4, R7 ;  /* 0x000000041b077224 */ /* 0x000fe200078e0207 */
[----:B------:R-:W4:Y:S03]  /*1210*/  LDG.E.CONSTANT R10, desc[UR4][R24.64+0x4] ;  /* 0x00000404180a7981 */ /* 0x000f26000c1e9900 */
[----:B------:R-:W-:Y:S01]  /*1220*/  IMAD.WIDE R14, R7, 0x4, R16 ;  /* 0x00000004070e7825 */ /* 0x000fe200078e0210 */
[----:B------:R-:W3:Y:S04]  /*1230*/  LDG.E.CONSTANT R20, desc[UR4][R20.64] ;  /* 0x0000000414147981 */ /* 0x000ee8000c1e9900 */
[----:B--2---:R-:W2:Y:S04]  /*1240*/  LDG.E.CONSTANT R18, desc[UR4][R22.64] ;  /* 0x0000000416127981 */ /* 0x004ea8000c1e9900 */
[----:B------:R0:W4:Y:S04]  /*1250*/  LDG.E.CONSTANT R11, desc[UR4][R14.64] ;  /* 0x000000040e0b7981 */ /* 0x000128000c1e9900 */
[----:B------:R-:W5:Y:S01]  /*1260*/  LDG.E.CONSTANT R12, desc[UR4][R22.64+0x4] ;  /* 0x00000404160c7981 */ /* 0x000f62000c1e9900 */
[----:B------:R-:W-:-:S02]  /*1270*/  ISETP.GE.AND P1, PT, R3, -0x1, PT ;  /* 0xffffffff0300780c */ /* 0x000fc40003f26270 */
[----:B------:R-:W-:Y:S02]  /*1280*/  IADD3 R7, PT, PT, R0, 0x1, RZ ;  /* 0x0000000100077810 */ /* 0x000fe40007ffe0ff */
[----:B------:R-:W-:-:S09]  /*1290*/  PLOP3.LUT P4, PT, PT, PT, PT, 0x8, 0x80 ;  /* 0x000000000080781c */ /* 0x000fd20003f8e170 */
[----:B------:R-:W-:-:S04]  /*12a0*/  @P1 IADD3 R6, PT, PT, R3, 0x1, RZ ;  /* 0x0000000103061810 */ /* 0x000fc80007ffe0ff */
[-C--:B------:R-:W-:Y:S02]  /*12b0*/  @P1 ISETP.GE.U32.AND P2, PT, R6, R4.reuse, PT ;  /* 0x000000040600120c */ /* 0x080fe40003f46070 */
[----:B------:R-:W-:Y:S02]  /*12c0*/  ISETP.GE.AND P3, PT, R7, R5, PT ;  /* 0x000000050700720c */ /* 0x000fe40003f66270 */
[----:B------:R-:W-:Y:S01]  /*12d0*/  @P1 PLOP3.LUT P4, PT, P2, PT, PT, 0x80, 0x8 ;  /* 0x000000000008181c */ /* 0x000fe2000178f070 */
[----:B------:R-:W-:Y:S02]  /*12e0*/  @P1 IMAD R8, R4, 0x2, -R3 ;  /* 0x0000000204081824 */ /* 0x000fe400078e0a03 */
[C---:B------:R-:W-:Y:S01]  /*12f0*/  @P1 VIADD R19, R3.reuse, 0x1 ;  /* 0x0000000103131836 */ /* 0x040fe20000000000 */
[C---:B------:R-:W-:Y:S01]  /*1300*/  @P0 ISETP.GE.U32.AND P6, PT, R3.reuse, R4, PT ;  /* 0x000000040300020c */ /* 0x040fe20003fc6070 */
[C---:B0-----:R-:W-:Y:S01]  /*1310*/  @P1 VIADD R15, R3.reuse, 0x1 ;  /* 0x00000001030f1836 */ /* 0x041fe20000000000 */
[----:B------:R-:W-:-:S02]  /*1320*/  ISETP.GE.AND P2, PT, R3, 0x1, PT ;  /* 0x000000010300780c */ /* 0x000fc40003f46270 */
[----:B------:R-:W-:-:S03]  /*1330*/  @P1 ISETP.GE.U32.AND P5, PT, R19, R4, PT ;  /* 0x000000041300120c */ /* 0x000fc60003fa6070 */
[----:B------:R-:W-:Y:S02]  /*1340*/  @P3 IADD3 R7, PT, PT, R2, -0x2, RZ ;  /* 0xfffffffe02073810 */ /* 0x000fe40007ffe0ff */
[----:B------:R-:W-:Y:S02]  /*1350*/  @P4 IADD3 R6, PT, PT, R8, -0x2, RZ ;  /* 0xfffffffe08064810 */ /* 0x000fe40007ffe0ff */
[----:B------:R-:W-:Y:S02]  /*1360*/  @P0 ISETP.GE.U32.AND P4, PT, R3, R4, PT ;  /* 0x000000040300020c */ /* 0x000fe40003f86070 */
[CC--:B------:R-:W-:Y:S02]  /*1370*/  @P0 LEA R2, R4.reuse, R13.reuse, 0x1 ;  /* 0x0000000d04020211 */ /* 0x0c0fe400078e08ff */
[----:B------:R-:W-:Y:S02]  /*1380*/  @P0 LEA R8, R4, R13, 0x1 ;  /* 0x0000000d04080211 */ /* 0x000fe400078e08ff */
[----:B------:R-:W-:-:S02]  /*1390*/  PLOP3.LUT P3, PT, PT, PT, PT, 0x8, 0x80 ;  /* 0x000000000080781c */ /* 0x000fc40003f6e170 */
[C---:B------:R-:W-:Y:S02]  /*13a0*/  @P0 SEL R29, R3.reuse, R2, !P4 ;  /* 0x00000002031d0207 */ /* 0x040fe40006000000 */
[C---:B------:R-:W-:Y:S01]  /*13b0*/  @P0 SEL R21, R3.reuse, R8, !P6 ;  /* 0x0000000803150207 */ /* 0x040fe20007000000 */
[----:B------:R-:W-:Y:S01]  /*13c0*/  @!P0 IMAD.MOV.U32 R21, RZ, RZ, R13 ;  /* 0x000000ffff158224 */ /* 0x000fe200078e000d */
[----:B------:R-:W-:Y:S02]  /*13d0*/  @P1 PLOP3.LUT P3, PT, P5, PT, PT, 0x80, 0x8 ;  /* 0x000000000008181c */ /* 0x000fe40002f6f070 */
[----:B------:R-:W-:Y:S02]  /*13e0*/  @!P0 MOV R29, R13 ;  /* 0x0000000d001d8202 */ /* 0x000fe40000000f00 */
[----:B------:R-:W-:Y:S02]  /*13f0*/  ISETP.GT.U32.AND P0, PT, R3, R4, P2 ;  /* 0x000000040300720c */ /* 0x000fe40001704070 */
[----:B------:R-:W-:-:S02]  /*1400*/  @P1 MOV R2, R6 ;  /* 0x0000000600021202 */ /* 0x000fc40000000f00 */
[-C--:B------:R-:W-:Y:S02]  /*1410*/  @P1 ISETP.GE.U32.AND P6, PT, R15, R4.reuse, PT ;  /* 0x000000040f00120c */ /* 0x080fe40003fc6070 */
[C---:B------:R-:W-:Y:S02]  /*1420*/  @!P1 IADD3 R2, PT, PT, -R3.reuse, -0x2, RZ ;  /* 0xfffffffe03029810 */ /* 0x040fe40007ffe1ff */
[----:B------:R-:W-:Y:S02]  /*1430*/  PLOP3.LUT P4, PT, PT, PT, PT, 0x8, 0x80 ;  /* 0x000000000080781c */ /* 0x000fe40003f8e170 */
[-C--:B------:R-:W-:Y:S02]  /*1440*/  ISETP.GT.U32.AND P5, PT, R3, R4.reuse, P2 ;  /* 0x000000040300720c */ /* 0x080fe400017a4070 */
[----:B------:R-:W-:Y:S01]  /*1450*/  @P1 PLOP3.LUT P4, PT, P6, PT, PT, 0x80, 0x8 ;  /* 0x000000000008181c */ /* 0x000fe2000378f070 */
[----:B------:R-:W-:Y:S01]  /*1460*/  IMAD R27, R27, R4, R2 ;  /* 0x000000041b1b7224 */ /* 0x000fe200078e0202 */
[----:B------:R-:W-:-:S02]  /*1470*/  @P1 LEA R8, R4, -R3, 0x1 ;  /* 0x8000000304081211 */ /* 0x000fc400078e08ff */
[----:B------:R-:W-:Y:S02]  /*1480*/  LOP3.LUT R2, RZ, R0, RZ, 0x33, !PT ;  /* 0x00000000ff027212 */ /* 0x000fe400078e33ff */
[----:B------:R-:W-:Y:S01]  /*1490*/  @P2 IADD3 R6, PT, PT, R3, -0x1, RZ ;  /* 0xffffffff03062810 */ /* 0x000fe20007ffe0ff */
[----:B------:R-:W-:Y:S01]  /*14a0*/  @P3 VIADD R19, R8, 0xfffffffe ;  /* 0xfffffffe08133836 */ /* 0x000fe20000000000 */
[----:B------:R-:W-:Y:S01]  /*14b0*/  LEA R13, R5, R2, 0x1 ;  /* 0x00000002050d7211 */ /* 0x000fe200078e08ff */
[--C-:B------:R-:W-:Y:S01]  /*14c0*/  @P0 IMAD R6, R4, 0x2, -R3.reuse ;  /* 0x0000000204060824 */ /* 0x100fe200078e0a03 */
[----:B------:R-:W-:Y:S01]  /*14d0*/  ISETP.GE.AND P3, PT, R0, R5, PT ;  /* 0x000000050000720c */ /* 0x000fe20003f66270 */
[C-C-:B------:R-:W-:Y:S01]  /*14e0*/  @P1 IMAD R2, R4.reuse, 0x2, -R3.reuse ;  /* 0x0000000204021824 */ /* 0x140fe200078e0a03 */
[----:B------:R-:W-:Y:S01]  /*14f0*/  @P2 IADD3 R8, PT, PT, R3, -0x1, RZ ;  /* 0xffffffff03082810 */ /* 0x000fe20007ffe0ff */
[----:B------:R-:W-:Y:S01]  /*1500*/  @P5 IMAD R8, R4, 0x2, -R3 ;  /* 0x0000000204085824 */ /* 0x000fe200078e0a03 */
[----:B------:R-:W-:-:S02]  /*1510*/  SEL R13, R0, R13, !P3 ;  /* 0x0000000d000d7207 */ /* 0x000fc40005800000 */
[C---:B------:R-:W-:Y:S02]  /*1520*/  @!P1 IADD3 R19, PT, PT, -R3.reuse, -0x2, RZ ;  /* 0xfffffffe03139810 */ /* 0x040fe40007ffe1ff */
[----:B------:R-:W-:Y:S02]  /*1530*/  @P4 IADD3 R15, PT, PT, R2, -0x2, RZ ;  /* 0xfffffffe020f4810 */ /* 0x000fe40007ffe0ff */
[----:B------:R-:W-:Y:S01]  /*1540*/  @P2 MOV R5, R6 ;  /* 0x0000000600052202 */ /* 0x000fe20000000f00 */
[----:B------:R-:W-:Y:S01]  /*1550*/  @!P2 IMAD.MOV R5, RZ, RZ, -R3 ;  /* 0x000000ffff05a224 */ /* 0x000fe200078e0a03 */
[C---:B------:R-:W-:Y:S02]  /*1560*/  @!P2 IADD3 R8, PT, PT, -R3.reuse, RZ, RZ ;  /* 0x000000ff0308a210 */ /* 0x040fe40007ffe1ff */
[----:B------:R-:W-:Y:S01]  /*1570*/  @!P1 IADD3 R15, PT, PT, -R3, -0x2, RZ ;  /* 0xfffffffe030f9810 */ /* 0x000fe20007ffe1ff */
[CC--:B------:R-:W-:Y:S02]  /*1580*/  IMAD R2, R13.reuse, R4.reuse, R19 ;  /* 0x000000040d027224 */ /* 0x0c0fe400078e0213 */
[----:B------:R-:W-:-:S02]  /*1590*/  IMAD R6, R13, R4, R5 ;  /* 0x000000040d067224 */ /* 0x000fc400078e0205 */
[-C--:B------:R-:W-:Y:S01]  /*15a0*/  IMAD R29, R13, R4.reuse, R29 ;  /* 0x000000040d1d7224 */ /* 0x080fe200078e021d */
[----:B------:R0:W5:Y:S01]  /*15b0*/  LDG.E.CONSTANT R5, desc[UR4][R24.64+0x8] ;  /* 0x0000080418057981 */ /* 0x000162000c1e9900 */
[CC--:B------:R-:W-:Y:S01]  /*15c0*/  IMAD R19, R7.reuse, R4.reuse, R8 ;  /* 0x0000000407137224 */ /* 0x0c0fe200078e0208 */
[----:B------:R-:W1:Y:S01]  /*15d0*/  LDC R13, c[0x0][0x3a8] ;  /* 0x0000ea00ff0d7b82 */ /* 0x000e620000000800 */
[CC--:B------:R-:W-:Y:S02]  /*15e0*/  IMAD R21, R7.reuse, R4.reuse, R21 ;  /* 0x0000000407157224 */ /* 0x0c0fe400078e0215 */
[----:B------:R-:W-:-:S05]  /*15f0*/  IMAD R4, R7, R4, R15 ;  /* 0x0000000407047224 */ /* 0x000fca00078e020f */
[----:B------:R-:W1:Y:S08]  /*1600*/  LDC.64 R14, c[0x0][0x398] ;  /* 0x0000e600ff0e7b82 */ /* 0x000e700000000a00 */
[----:B0-----:R-:W0:Y:S01]  /*1610*/  LDC.64 R24, c[0x0][0x3a0] ;  /* 0x0000e800ff187b82 */ /* 0x001e220000000a00 */
[----:B------:R-:W-:-:S04]  /*1620*/  IMAD.WIDE R26, R27, 0x4, R16 ;  /* 0x000000041b1a7825 */ /* 0x000fc800078e0210 */
[--C-:B------:R-:W-:Y:S01]  /*1630*/  IMAD.WIDE R6, R6, 0x4, R16.reuse ;  /* 0x0000000406067825 */ /* 0x100fe200078e0210 */
[----:B------:R-:W5:Y:S03]  /*1640*/  LDG.E.CONSTANT R8, desc[UR4][R26.64] ;  /* 0x000000041a087981 */ /* 0x000f66000c1e9900 */
[----:B------:R-:W-:Y:S02]  /*1650*/  IMAD.WIDE R28, R29, 0x4, R16 ;  /* 0x000000041d1c7825 */ /* 0x000fe400078e0210 */
[----:B------:R-:W5:Y:S02]  /*1660*/  LDG.E.CONSTANT R6, desc[UR4][R6.64] ;  /* 0x0000000406067981 */ /* 0x000f64000c1e9900 */
[----:B-1----:R-:W-:-:S05]  /*1670*/  IMAD.WIDE R14, R13, 0x4, R14 ;  /* 0x000000040d0e7825 */ /* 0x002fca00078e020e */
[----:B------:R-:W5:Y:S01]  /*1680*/  LDG.E.CONSTANT R26, desc[UR4][R14.64+0x4] ;  /* 0x000004040e1a7981 */ /* 0x000f62000c1e9900 */
[----:B0-----:R-:W-:-:S03]  /*1690*/  IMAD.WIDE R24, R13, 0x4, R24 ;  /* 0x000000040d187825 */ /* 0x001fc600078e0218 */
[----:B------:R-:W5:Y:S04]  /*16a0*/  LDG.E.CONSTANT R7, desc[UR4][R28.64] ;  /* 0x000000041c077981 */ /* 0x000f68000c1e9900 */
[----:B------:R-:W5:Y:S04]  /*16b0*/  LDG.E.CONSTANT R27, desc[UR4][R24.64] ;  /* 0x00000004181b7981 */ /* 0x000f68000c1e9900 */
[----:B------:R-:W5:Y:S04]  /*16c0*/  LDG.E.CONSTANT R28, desc[UR4][R24.64+0x4] ;  /* 0x00000404181c7981 */ /* 0x000f68000c1e9900 */
[----:B------:R-:W5:Y:S01]  /*16d0*/  LDG.E.CONSTANT R29, desc[UR4][R24.64+0x8] ;  /* 0x00000804181d7981 */ /* 0x000f62000c1e9900 */
[-C--:B---3--:R-:W-:Y:S01]  /*16e0*/  FFMA R9, R9, R20.reuse, RZ ;  /* 0x0000001409097223 */ /* 0x088fe200000000ff */
[----:B--2---:R-:W-:-:S03]  /*16f0*/  FFMA R18, R18, R20, RZ ;  /* 0x0000001412127223 */ /* 0x004fc600000000ff */
[----:B----4-:R-:W-:Y:S02]  /*1700*/  FFMA R10, R10, R11, R9 ;  /* 0x0000000b0a0a7223 */ /* 0x010fe40000000009 */
[----:B------:R5:W2:Y:S01]  /*1710*/  LDG.E.CONSTANT R9, desc[UR4][R22.64+0x8] ;  /* 0x0000080416097981 */ /* 0x000aa2000c1e9900 */
[----:B------:R-:W-:-:S06]  /*1720*/  IMAD.WIDE R20, R21, 0x4, R16 ;  /* 0x0000000415147825 */ /* 0x000fcc00078e0210 */
[----:B------:R-:W3:Y:S01]  /*1730*/  LDG.E.CONSTANT R20, desc[UR4][R20.64] ;  /* 0x0000000414147981 */ /* 0x000ee2000c1e9900 */
[----:B-----5:R-:W-:Y:S01]  /*1740*/  FFMA R22, R12, R11, R18 ;  /* 0x0000000b0c167223 */ /* 0x020fe20000000012 */
[----:B------:R-:W-:Y:S02]  /*1750*/  IMAD.WIDE R18, R19, 0x4, R16 ;  /* 0x0000000413127825 */ /* 0x000fe400078e0210 */
[----:B------:R-:W4:Y:S04]  /*1760*/  LDG.E.CONSTANT R11, desc[UR4][R14.64] ;  /* 0x000000040e0b7981 */ /* 0x000f28000c1e9900 */
[----:B------:R0:W5:Y:S02]  /*1770*/  LDG.E.CONSTANT R23, desc[UR4][R14.64+0x8] ;  /* 0x000008040e177981 */ /* 0x000164000c1e9900 */
[----:B0-----:R-:W-:-:S04]  /*1780*/  IMAD.WIDE R14, R13, 0x4, R14 ;  /* 0x000000040d0e7825 */ /* 0x001fc800078e020e */
[----:B------:R-:W-:Y:S02]  /*1790*/  IMAD.WIDE R12, R13, 0x4, R24 ;  /* 0x000000040d0c7825 */ /* 0x000fe400078e0218 */
[----:B------:R0:W3:Y:S04]  /*17a0*/  LDG.E.CONSTANT R24, desc[UR4][R18.64] ;  /* 0x0000000412187981 */ /* 0x0000e8000c1e9900 */
[----:B------:R-:W3:Y:S04]  /*17b0*/  LDG.E.CONSTANT R21, desc[UR4][R12.64] ;  /* 0x000000040c157981 */ /* 0x000ee8000c1e9900 */
[----:B------:R-:W3:Y:S01]  /*17c0*/  LDG.E.CONSTANT R25, desc[UR4][R14.64+0x4] ;  /* 0x000004040e197981 */ /* 0x000ee2000c1e9900 */
[----:B0-----:R-:W-:-:S05]  /*17d0*/  IMAD.WIDE R18, R2, 0x4, R16 ;  /* 0x0000000402127825 */ /* 0x001fca00078e0210 */
[----:B------:R-:W5:Y:S01]  /*17e0*/  LDG.E.CONSTANT R2, desc[UR4][R18.64] ;  /* 0x0000000412027981 */ /* 0x000f62000c1e9900 */
[----:B------:R-:W-:-:S03]  /*17f0*/  IMAD.WIDE R16, R4, 0x4, R16 ;  /* 0x0000000404107825 */ /* 0x000fc600078e0210 */
[----:B------:R-:W3:Y:S04]  /*1800*/  LDG.E.CONSTANT R4, desc[UR4][R14.64] ;  /* 0x000000040e047981 */ /* 0x000ee8000c1e9900 */
[----:B------:R-:W3:Y:S04]  /*1810*/  LDG.E.CONSTANT R16, desc[UR4][R16.64] ;  /* 0x0000000410107981 */ /* 0x000ee8000c1e9900 */
[----:B------:R-:W3:Y:S04]  /*1820*/  LDG.E.CONSTANT R19, desc[UR4][R12.64+0x4] ;  /* 0x000004040c137981 */ /* 0x000ee8000c1e9900 */
[----:B------:R-:W3:Y:S04]  /*1830*/  LDG.E.CONSTANT R18, desc[UR4][R12.64+0x8] ;  /* 0x000008040c127981 */ /* 0x000ee8000c1e9900 */
[----:B------:R-:W3:Y:S01]  /*1840*/  LDG.E.CONSTANT R17, desc[UR4][R14.64+0x8] ;  /* 0x000008040e117981 */ /* 0x000ee2000c1e9900 */
[-C--:B------:R-:W-:Y:S01]  /*1850*/  FFMA R10, R5, R8.reuse, R10 ;  /* 0x00000008050a7223 */ /* 0x080fe2000000000a */
[----:B--2---:R-:W-:-:S04]  /*1860*/  FFMA R22, R9, R8, R22 ;  /* 0x0000000809167223 */ /* 0x004fc80000000016 */
[----:B------:R-:W-:-:S04]  /*1870*/  FFMA R27, R27, R6, R22 ;  /* 0x000000061b1b7223 */ /* 0x000fc80000000016 */
[----:B------:R-:W-:Y:S01]  /*1880*/  FFMA R28, R28, R7, R27 ;  /* 0x000000071c1c7223 */ /* 0x000fe2000000001b */
[----:B----4-:R-:W-:-:S04]  /*1890*/  FFMA R11, R11, R6, R10 ;  /* 0x000000060b0b7223 */ /* 0x010fc8000000000a */
[----:B------:R-:W-:-:S04]  /*18a0*/  FFMA R26, R26, R7, R11 ;  /* 0x000000071a1a7223 */ /* 0x000fc8000000000b */
[-C--:B-----5:R-:W-:Y:S01]  /*18b0*/  FFMA R23, R23, R2.reuse, R26 ;  /* 0x0000000217177223 */ /* 0x0a0fe2000000001a */
[----:B------:R-:W-:-:S03]  /*18c0*/  FFMA R28, R29, R2, R28 ;  /* 0x000000021d1c7223 */ /* 0x000fc6000000001c */
[-C--:B---3--:R-:W-:Y:S01]  /*18d0*/  FFMA R4, R4, R24.reuse, R23 ;  /* 0x0000001804047223 */ /* 0x088fe20000000017 */
[----:B------:R-:W-:-:S03]  /*18e0*/  FFMA R28, R21, R24, R28 ;  /* 0x00000018151c7223 */ /* 0x000fc6000000001c */
[-C--:B------:R-:W-:Y:S01]  /*18f0*/  FFMA R4, R25, R20.reuse, R4 ;  /* 0x0000001419047223 */ /* 0x080fe20000000004 */
[----:B------:R-:W-:-:S04]  /*1900*/  FFMA R19, R19, R20, R28 ;  /* 0x0000001413137223 */ /* 0x000fc8000000001c */
[-C--:B------:R-:W-:Y:S01]  /*1910*/  FFMA R6, R18, R16.reuse, R19 ;  /* 0x0000001012067223 */ /* 0x080fe20000000013 */
[----:B------:R-:W-:-:S07]  /*1920*/  FFMA R7, R17, R16, R4 ;  /* 0x0000001011077223 */ /* 0x000fce0000000004 */
.L_x_25:
[----:B------:R-:W-:Y:S01]  /*1930*/  FMUL R6, R6, R6 ;  /* 0x0000000606067220 */ /* 0x000fe20000400000 */
[----:B------:R-:W-:Y:S03]  /*1940*/  BSSY.RECONVERGENT B0, `(.L_x_27) ;  /* 0x000000d000007945 */ /* 0x000fe60003800200 */
[----:B------:R-:W-:-:S04]  /*1950*/  FFMA R2, R7, R7, R6 ;  /* 0x0000000707027223 */ /* 0x000fc80000000006 */
[----:B------:R0:W1:Y:S01]  /*1960*/  MUFU.RSQ R5, R2 ;  /* 0x0000000200057308 */ /* 0x0000620000001400 */
[----:B------:R-:W-:-:S04]  /*1970*/  IADD3 R4, PT, PT, R2, -0xd000000, RZ ;  /* 0xf300000002047810 */ /* 0x000fc80007ffe0ff */
[----:B------:R-:W-:-:S13]  /*1980*/  ISETP.GT.U32.AND P0, PT, R4, 0x727fffff, PT ;  /* 0x727fffff0400780c */ /* 0x000fda0003f04070 */
[----:B01----:R-:W-:Y:S05]  /*1990*/  @!P0 BRA `(.L_x_28) ;  /* 0x00000000000c8947 */ /* 0x003fea0003800000 */
[----:B------:R-:W-:-:S07]  /*19a0*/  MOV R9, 0x19c0 ;  /* 0x000019c000097802 */ /* 0x000fce0000000f00 */
[----:B------:R-:W-:Y:S05]  /*19b0*/  CALL.REL.NOINC `($__internal_0_$__cuda_sm20_sqrt_rn_f32_slowpath) ;  /* 0x0000000000307944 */ /* 0x000fea0003c00000 */
[----:B------:R-:W-:Y:S05]  /*19c0*/  BRA `(.L_x_29) ;  /* 0x0000000000107947 */ /* 0x000fea0003800000 */
.L_x_28:
[----:B------:R-:W-:Y:S01]  /*19d0*/  FMUL.FTZ R7, R2, R5 ;  /* 0x0000000502077220 */ /* 0x000fe20000410000 */
[----:B------:R-:W-:-:S03]  /*19e0*/  FMUL.FTZ R4, R5, 0.5 ;  /* 0x3f00000005047820 */ /* 0x000fc60000410000 */
[----:B------:R-:W-:-:S04]  /*19f0*/  FFMA R2, -R7, R7, R2 ;  /* 0x0000000707027223 */ /* 0x000fc80000000102 */
[----:B------:R-:W-:-:S07]  /*1a00*/  FFMA R7, R2, R4, R7 ;  /* 0x0000000402077223 */ /* 0x000fce0000000007 */
.L_x_29:
[----:B------:R-:W-:Y:S05]  /*1a10*/  BSYNC.RECONVERGENT B0 ;  /* 0x0000000000007941 */ /* 0x000fea0003800200 */
.L_x_27:
[----:B------:R-:W0:Y:S01]  /*1a20*/  LDC.64 R4, c[0x0][0x388] ;  /* 0x0000e200ff047b82 */ /* 0x000e220000000a00 */
[----:B------:R-:W1:Y:S02]  /*1a30*/  LDCU UR6, c[0x0][0x390] ;  /* 0x00007200ff0677ac */ /* 0x000e640008000800 */
[----:B-1----:R-:W-:-:S04]  /*1a40*/  IMAD R3, R0, UR6, R3 ;  /* 0x0000000600037c24 */ /* 0x002fc8000f8e0203 */
[----:B0-----:R-:W-:-:S05]  /*1a50*/  IMAD.WIDE R2, R3, 0x4, R4 ;  /* 0x0000000403027825 */ /* 0x001fca00078e0204 */
[----:B------:R-:W-:Y:S01]  /*1a60*/  STG.E desc[UR4][R2.64], R7 ;  /* 0x0000000702007986 */ /* 0x000fe2000c101904 */
[----:B------:R-:W-:Y:S05]  /*1a70*/  EXIT ;  /* 0x000000000000794d */ /* 0x000fea0003800000 */
        .weak           $__internal_0_$__cuda_sm20_sqrt_rn_f32_slowpath
        .type           $__internal_0_$__cuda_sm20_sqrt_rn_f32_slowpath,@function
        .size           $__internal_0_$__cuda_sm20_sqrt_rn_f32_slowpath,(.L_x_40 - $__internal_0_$__cuda_sm20_sqrt_rn_f32_slowpath)
$__internal_0_$__cuda_sm20_sqrt_rn_f32_slowpath:
[----:B------:R-:W-:-:S13]  /*1a80*/  LOP3.LUT P0, RZ, R2, 0x7fffffff, RZ, 0xc0, !PT ;  /* 0x7fffffff02ff7812 */ /* 0x000fda000780c0ff */
[----:B------:R-:W-:Y:S01]  /*1a90*/  @!P0 IMAD.MOV.U32 R4, RZ, RZ, R2 ;  /* 0x000000ffff048224 */ /* 0x000fe200078e0002 */
[----:B------:R-:W-:Y:S06]  /*1aa0*/  @!P0 BRA `(.L_x_30) ;  /* 0x0000000000408947 */ /* 0x000fec0003800000 */
[----:B------:R-:W-:-:S13]  /*1ab0*/  FSETP.GEU.FTZ.AND P0, PT, R2, RZ, PT ;  /* 0x000000ff0200720b */ /* 0x000fda0003f1e000 */
[----:B------:R-:W-:Y:S01]  /*1ac0*/  @!P0 MOV R4, 0x7fffffff ;  /* 0x7fffffff00048802 */ /* 0x000fe20000000f00 */
[----:B------:R-:W-:Y:S06]  /*1ad0*/  @!P0 BRA `(.L_x_30) ;  /* 0x0000000000348947 */ /* 0x000fec0003800000 */
[----:B------:R-:W-:-:S13]  /*1ae0*/  FSETP.GTU.FTZ.AND P0, PT, |R2|, +INF , PT ;  /* 0x7f8000000200780b */ /* 0x000fda0003f1c200 */
[----:B------:R-:W-:Y:S01]  /*1af0*/  @P0 FADD.FTZ R4, R2, 1 ;  /* 0x3f80000002040421 */ /* 0x000fe20000010000 */
[----:B------:R-:W-:Y:S06]  /*1b00*/  @P0 BRA `(.L_x_30) ;  /* 0x0000000000280947 */ /* 0x000fec0003800000 */
[----:B------:R-:W-:-:S13]  /*1b10*/  FSETP.NEU.FTZ.AND P0, PT, |R2|, +INF , PT ;  /* 0x7f8000000200780b */ /* 0x000fda0003f1d200 */
[----:B------:R-:W-:-:S04]  /*1b20*/  @P0 FFMA R5, R2, 1.84467440737095516160e+19, RZ ;  /* 0x5f80000002050823 */ /* 0x000fc800000000ff */
[----:B------:R-:W0:Y:S02]  /*1b30*/  @P0 MUFU.RSQ R4, R5 ;  /* 0x0000000500040308 */ /* 0x000e240000001400 */
[----:B0-----:R-:W-:Y:S01]  /*1b40*/  @P0 FMUL.FTZ R6, R5, R4 ;  /* 0x0000000405060220 */ /* 0x001fe20000410000 */
[----:B------:R-:W-:Y:S01]  /*1b50*/  @P0 FMUL.FTZ R8, R4, 0.5 ;  /* 0x3f00000004080820 */ /* 0x000fe20000410000 */
[----:B------:R-:W-:Y:S02]  /*1b60*/  @!P0 MOV R4, R2 ;  /* 0x0000000200048202 */ /* 0x000fe40000000f00 */
[----:B------:R-:W-:-:S04]  /*1b70*/  @P0 FADD.FTZ R7, -R6, -RZ ;  /* 0x800000ff06070221 */ /* 0x000fc80000010100 */
[----:B------:R-:W-:-:S04]  /*1b80*/  @P0 FFMA R7, R6, R7, R5 ;  /* 0x0000000706070223 */ /* 0x000fc80000000005 */
[----:B------:R-:W-:-:S04]  /*1b90*/  @P0 FFMA R7, R7, R8, R6 ;  /* 0x0000000807070223 */ /* 0x000fc80000000006 */
[----:B------:R-:W-:-:S07]  /*1ba0*/  @P0 FMUL.FTZ R4, R7, 2.3283064365386962891e-10 ;  /* 0x2f80000007040820 */ /* 0x000fce0000410000 */
.L_x_30:
[----:B------:R-:W-:Y:S02]  /*1bb0*/  HFMA2 R5, -RZ, RZ, 0, 0 ;  /* 0x00000000ff057431 */ /* 0x000fe400000001ff */
[----:B------:R-:W-:Y:S01]  /*1bc0*/  IMAD.MOV.U32 R7, RZ, RZ, R4 ;  /* 0x000000ffff077224 */ /* 0x000fe200078e0004 */
[----:B------:R-:W-:-:S04]  /*1bd0*/  MOV R4, R9 ;  /* 0x0000000900047202 */ /* 0x000fc80000000f00 */
[----:B------:R-:W-:Y:S05]  /*1be0*/  RET.REL.NODEC R4 `(_Z26sobelConvolutionWithSharedPKfPfiiS0_S0_i) ;  /* 0xffffffe404047950 */ /* 0x000fea0003c3ffff */
.L_x_31:
        /* <DEDUP_REMOVED lines=9> */
.L_x_40:


//--------------------- .text._Z30conv2d_global_kernelWithSharedPKfPfiiS0_i --------------------------
	.section	.text._Z30conv2d_global_kernelWithSharedPKfPfiiS0_i,"ax",@progbits
	.align	128
        .global         _Z30conv2d_global_kernelWithSharedPKfPfiiS0_i
        .type           _Z30conv2d_global_kernelWithSharedPKfPfiiS0_i,@function
        .size           _Z30conv2d_global_kernelWithSharedPKfPfiiS0_i,(.L_x_45 - _Z30conv2d_global_kernelWithSharedPKfPfiiS0_i)
        .other          _Z30conv2d_global_kernelWithSharedPKfPfiiS0_i,@"STO_CUDA_ENTRY STV_DEFAULT"
_Z30conv2d_global_kernelWithSharedPKfPfiiS0_i:
.text._Z30conv2d_global_kernelWithSharedPKfPfiiS0_i:
[----:B------:R-:W-:Y:S01]  /*0000*/  LDC R1, c[0x0][0x37c] ;  /* 0x0000df00ff017b82 */ /* 0x000fe20000000800 */
[----:B------:R-:W0:Y:S07]  /*0010*/  S2R R5, SR_TID.Y ;  /* 0x0000000000057919 */ /* 0x000e2e0000002200 */
[----:B------:R-:W1:Y:S01]  /*0020*/  LDC R3, c[0x0][0x360] ;  /* 0x0000d800ff037b82 */ /* 0x000e620000000800 */
[----:B------:R-:W2:Y:S01]  /*0030*/  LDCU.64 UR8, c[0x0][0x390] ;  /* 0x00007200ff0877ac */ /* 0x000ea20008000a00 */
[----:B------:R-:W1:Y:S06]  /*0040*/  S2R R2, SR_TID.X ;  /* 0x0000000000027919 */ /* 0x000e6c0000002100 */
[----:B------:R-:W0:Y:S08]  /*0050*/  S2UR UR5, SR_CTAID.Y ;  /* 0x00000000000579c3 */ /* 0x000e300000002600 */
[----:B------:R-:W0:Y:S08]  /*0060*/  LDC R0, c[0x0][0x364] ;  /* 0x0000d900ff007b82 */ /* 0x000e300000000800 */
[----:B------:R-:W1:Y:S01]  /*0070*/  S2UR UR4, SR_CTAID.X ;  /* 0x00000000000479c3 */ /* 0x000e620000002500 */
[----:B0-----:R-:W-:-:S05]  /*0080*/  IMAD R0, R0, UR5, R5 ;  /* 0x0000000500007c24 */ /* 0x001fca000f8e0205 */
[----:B--2---:R-:W-:Y:S01]  /*0090*/  ISETP.GE.AND P0, PT, R0, UR9, PT ;  /* 0x0000000900007c0c */ /* 0x004fe2000bf06270 */
[----:B-1----:R-:W-:-:S05]  /*00a0*/  IMAD R3, R3, UR4, R2 ;  /* 0x0000000403037c24 */ /* 0x002fca000f8e0202 */
[----:B------:R-:W-:-:S13]  /*00b0*/  ISETP.GE.OR P0, PT, R3, UR8, P0 ;  /* 0x0000000803007c0c */ /* 0x000fda0008706670 */
[----:B------:R-:W-:Y:S05]  /*00c0*/  @P0 EXIT ;  /* 0x000000000000094d */ /* 0x000fea0003800000 */
[----:B------:R-:W0:Y:S01]  /*00d0*/  LDC R4, c[0x0][0x3a0] ;  /* 0x0000e800ff047b82 */ /* 0x000e220000000800 */
[----:B------:R-:W1:Y:S01]  /*00e0*/  LDCU.64 UR6, c[0x0][0x358] ;  /* 0x00006b00ff0677ac */ /* 0x000e620008000a00 */
[----:B------:R-:W-:Y:S01]  /*00f0*/  HFMA2 R25, -RZ, RZ, 0, 0 ;  /* 0x00000000ff197431 */ /* 0x000fe200000001ff */
[C---:B0-----:R-:W-:Y:S02]  /*0100*/  ISETP.GE.AND P0, PT, R4.reuse, -0x1, PT ;  /* 0xffffffff0400780c */ /* 0x041fe40003f06270 */
[----:B------:R-:W-:-:S11]  /*0110*/  LEA.HI R4, R4, R4, RZ, 0x1 ;  /* 0x0000000404047211 */ /* 0x000fd600078f08ff */
[----:B-1----:R-:W-:Y:S05]  /*0120*/  @!P0 BRA `(.L_x_32) ;  /* 0x0000000800c08947 */ /* 0x002fea0003800000 */
[----:B------:R-:W-:Y:S01]  /*0130*/  SHF.R.S32.HI R4, RZ, 0x1, R4 ;  /* 0x00000001ff047819 */ /* 0x000fe20000011404 */
[----:B------:R-:W-:Y:S01]  /*0140*/  UIADD3 UR4, UPT, UPT, UR8, -0x1, URZ ;  /* 0xffffffff08047890 */ /* 0x000fe2000fffe0ff */
[----:B------:R-:W-:Y:S01]  /*0150*/  MOV R25, RZ ;  /* 0x000000ff00197202 */ /* 0x000fe20000000f00 */
[----:B------:R-:W-:Y:S01]  /*0160*/  UIADD3 UR5, UPT, UPT, UR9, -0x1, URZ ;  /* 0xffffffff09057890 */ /* 0x000fe2000fffe0ff */
[----:B------:R-:W-:Y:S01]  /*0170*/  IABS R5, R4 ;  /* 0x0000000400057213 */ /* 0x000fe20000000000 */
[----:B------:R-:W-:-:S04]  /*0180*/  IMAD.MOV R6, RZ, RZ, -R4 ;  /* 0x000000ffff067224 */ /* 0x000fc800078e0a04 */
[----:B------:R-:W-:Y:S02]  /*0190*/  IMAD.IADD R5, R4, 0x1, R5 ;  /* 0x0000000104057824 */ /* 0x000fe400078e0205 */
[----:B------:R-:W-:-:S03]  /*01a0*/  IMAD.MOV.U32 R7, RZ, RZ, R6 ;  /* 0x000000ffff077224 */ /* 0x000fc600078e0006 */
[----:B------:R-:W-:-:S04]  /*01b0*/  IADD3 R8, PT, PT, R5, 0x1, RZ ;  /* 0x0000000105087810 */ /* 0x000fc80007ffe0ff */
[C---:B------:R-:W-:Y:S02]  /*01c0*/  LOP3.LUT R9, R8.reuse, 0xfffffff8, RZ, 0xc0, !PT ;  /* 0xfffffff808097812 */ /* 0x040fe400078ec0ff */
[----:B------:R-:W-:Y:S02]  /*01d0*/  LOP3.LUT R8, R8, 0x7, RZ, 0xc0, !PT ;  /* 0x0000000708087812 */ /* 0x000fe400078ec0ff */
[----:B------:R-:W-:-:S07]  /*01e0*/  IADD3 R9, PT, PT, -R9, RZ, RZ ;  /* 0x000000ff09097210 */ /* 0x000fce0007ffe1ff */
.L_x_38:
[----:B------:R-:W0:Y:S01]  /*01f0*/  LDCU UR10, c[0x0][0x3a0] ;  /* 0x00007400ff0a77ac */ /* 0x000e220008000800 */
[----:B------:R-:W-:Y:S01]  /*0200*/  ISETP.GE.U32.AND P1, PT, R5, 0x7, PT ;  /* 0x000000070500780c */ /* 0x000fe20003f26070 */
[----:B------:R-:W-:Y:S01]  /*0210*/  IMAD.IADD R2, R4, 0x1, R7 ;  /* 0x0000000104027824 */ /* 0x000fe200078e0207 */
[C---:B------:R-:W-:Y:S02]  /*0220*/  VIADDMNMX R20, R7.reuse, R0, RZ, !PT ;  /* 0x0000000007147246 */ /* 0x040fe400078001ff */
[----:B------:R-:W-:Y:S02]  /*0230*/  IABS R10, R4 ;  /* 0x00000004000a7213 */ /* 0x000fe40000000000 */
[----:B------:R-:W-:Y:S02]  /*0240*/  VIMNMX R20, PT, PT, R20, UR5, PT ;  /* 0x0000000514147c48 */ /* 0x000fe4000bfe0100 */
[C---:B------:R-:W-:Y:S01]  /*0250*/  ISETP.NE.AND P0, PT, R7.reuse, R10, PT ;  /* 0x0000000a0700720c */ /* 0x040fe20003f05270 */
[----:B------:R-:W-:-:S02]  /*0260*/  VIADD R7, R7, 0x1 ;  /* 0x0000000107077836 */ /* 0x000fc40000000000 */
[----:B0-----:R-:W-:Y:S01]  /*0270*/  IMAD R24, R2, UR10, RZ ;  /* 0x0000000a02187c24 */ /* 0x001fe2000f8e02ff */
[----:B------:R-:W-:-:S04]  /*0280*/  MOV R2, R6 ;  /* 0x0000000600027202 */ /* 0x000fc80000000f00 */
[----:B------:R-:W-:Y:S01]  /*0290*/  IADD3 R21, PT, PT, R4, R24, RZ ;  /* 0x0000001804157210 */ /* 0x000fe20007ffe0ff */
[----:B------:R-:W-:Y:S06]  /*02a0*/  @!P1 BRA `(.L_x_33) ;  /* 0x0000000400189947 */ /* 0x000fec0003800000 */
[----:B------:R-:W-:Y:S01]  /*02b0*/  IADD3 R23, PT, PT, -R4, 0x3, RZ ;  /* 0x0000000304177810 */ /* 0x000fe20007ffe1ff */
[----:B------:R-:W-:Y:S01]  /*02c0*/  IMAD.IADD R2, R3, 0x1, -R4 ;  /* 0x0000000103027824 */ /* 0x000fe200078e0a04 */
[----:B------:R-:W-:Y:S01]  /*02d0*/  MOV R22, R9 ;  /* 0x0000000900167202 */ /* 0x000fe20000000f00 */
[----:B------:R-:W0:Y:S06]  /*02e0*/  LDCU UR10, c[0x0][0x390] ;  /* 0x00007200ff0a77ac */ /* 0x000e2c0008000800 */
.L_x_34:
[----:B------:R-:W1:Y:S01]  /*02f0*/  LDC.64 R18, c[0x0][0x380] ;  /* 0x0000e000ff127b82 */ /* 0x000e620000000a00 */
[----:B------:R-:W-:-:S04]  /*0300*/  VIMNMX R12, PT, PT, RZ, R2, !PT ;  /* 0x00000002ff0c7248 */ /* 0x000fc80007fe0100 */
[----:B------:R-:W-:-:S03]  /*0310*/  VIMNMX R13, PT, PT, R12, UR4, PT ;  /* 0x000000040c0d7c48 */ /* 0x000fc6000bfe0100 */
[----:B------:R-:W2:Y:S02]  /*0320*/  LDC.64 R10, c[0x0][0x398] ;  /* 0x0000e600ff0a7b82 */ /* 0x000ea40000000a00 */
[----:B0-----:R-:W-:-:S04]  /*0330*/  IMAD R13, R20, UR10, R13 ;  /* 0x0000000a140d7c24 */ /* 0x001fc8000f8e020d */
[----:B-1----:R-:W-:-:S06]  /*0340*/  IMAD.WIDE R12, R13, 0x4, R18 ;  /* 0x000000040d0c7825 */ /* 0x002fcc00078e0212 */
[----:B------:R0:W3:Y:S01]  /*0350*/  LDG.E R12, desc[UR6][R12.64] ;  /* 0x000000060c0c7981 */ /* 0x0000e2000c1e1900 */
[----:B--2---:R-:W-:-:S05]  /*0360*/  IMAD.WIDE R10, R24, 0x4, R10 ;  /* 0x00000004180a7825 */ /* 0x004fca00078e020a */
[----:B------:R-:W3:Y:S01]  /*0370*/  LDG.E R14, desc[UR6][R10.64] ;  /* 0x000000060a0e7981 */ /* 0x000ee2000c1e1900 */
[C---:B------:R-:W-:Y:S02]  /*0380*/  VIADDMNMX R15, R2.reuse, 0x1, RZ, !PT ;  /* 0x00000001020f7846 */ /* 0x040fe400078001ff */
[----:B------:R-:W-:Y:S01]  /*0390*/  VIADDMNMX R16, R2, 0x2, RZ, !PT ;  /* 0x0000000202107846 */ /* 0x000fe200078001ff */
[----:B------:R-:W2:Y:S01]  /*03a0*/  LDG.E R28, desc[UR6][R10.64+0xc] ;  /* 0x00000c060a1c7981 */ /* 0x000ea2000c1e1900 */
[----:B------:R-:W-:Y:S02]  /*03b0*/  VIMNMX R15, PT, PT, R15, UR4, PT ;  /* 0x000000040f0f7c48 */ /* 0x000fe4000bfe0100 */
[----:B------:R-:W-:-:S03]  /*03c0*/  VIMNMX R17, PT, PT, R16, UR4, PT ;  /* 0x0000000410117c48 */ /* 0x000fc6000bfe0100 */
[----:B------:R-:W-:Y:S01]  /*03d0*/  IMAD R15, R20, UR10, R15 ;  /* 0x0000000a140f7c24 */ /* 0x000fe2000f8e020f */
[----:B------:R-:W-:Y:S01]  /*03e0*/  VIADDMNMX R26, R2, 0x3, RZ, !PT ;  /* 0x00000003021a7846 */ /* 0x000fe200078001ff */
[----:B------:R-:W-:Y:S02]  /*03f0*/  IMAD R27, R20, UR10, R17 ;  /* 0x0000000a141b7c24 */ /* 0x000fe4000f8e0211 */
[----:B------:R-:W-:Y:S01]  /*0400*/  IMAD.WIDE R16, R15, 0x4, R18 ;  /* 0x000000040f107825 */ /* 0x000fe200078e0212 */
[----:B------:R-:W-:Y:S02]  /*0410*/  VIMNMX R29, PT, PT, R26, UR4, PT ;  /* 0x000000041a1d7c48 */ /* 0x000fe4000bfe0100 */
[----:B------:R-:W4:Y:S04]  /*0420*/  LDG.E R26, desc[UR6][R10.64+0x4] ;  /* 0x000004060a1a7981 */ /* 0x000f28000c1e1900 */
[----:B------:R-:W4:Y:S01]  /*0430*/  LDG.E R16, desc[UR6][R16.64] ;  /* 0x0000000610107981 */ /* 0x000f22000c1e1900 */
[----:B0-----:R-:W-:-:S02]  /*0440*/  IMAD R13, R20, UR10, R29 ;  /* 0x0000000a140d7c24 */ /* 0x001fc4000f8e021d */
[----:B---3--:R-:W-:Y:S01]  /*0450*/  FFMA R25, R12, R14, R25 ;  /* 0x0000000e0c197223 */ /* 0x008fe20000000019 */
[--C-:B------:R-:W-:Y:S02]  /*0460*/  IMAD.WIDE R14, R27, 0x4, R18.reuse ;  /* 0x000000041b0e7825 */ /* 0x100fe400078e0212 */
[----:B------:R-:W3:Y:S04]  /*0470*/  LDG.E R27, desc[UR6][R10.64+0x8] ;  /* 0x000008060a1b7981 */ /* 0x000ee8000c1e1900 */
[----:B------:R0:W3:Y:S01]  /*0480*/  LDG.E R14, desc[UR6][R14.64] ;  /* 0x000000060e0e7981 */ /* 0x0000e2000c1e1900 */
[----:B------:R-:W-:-:S06]  /*0490*/  IMAD.WIDE R12, R13, 0x4, R18 ;  /* 0x000000040d0c7825 */ /* 0x000fcc00078e0212 */
[----:B------:R-:W2:Y:S01]  /*04a0*/  LDG.E R12, desc[UR6][R12.64] ;  /* 0x000000060c0c7981 */ /* 0x000ea2000c1e1900 */
[----:B----4-:R-:W-:Y:S01]  /*04b0*/  FFMA R25, R16, R26, R25 ;  /* 0x0000001a10197223 */ /* 0x010fe20000000019 */
[C---:B------:R-:W-:Y:S02]  /*04c0*/  VIADDMNMX R26, R2.reuse, 0x4, RZ, !PT ;  /* 0x00000004021a7846 */ /* 0x040fe400078001ff */
[----:B------:R-:W-:Y:S02]  /*04d0*/  VIADDMNMX R16, R2, 0x6, RZ, !PT ;  /* 0x0000000602107846 */ /* 0x000fe400078001ff */
[----:B0-----:R-:W-:Y:S02]  /*04e0*/  VIMNMX R15, PT, PT, R26, UR4, PT ;  /* 0x000000041a0f7c48 */ /* 0x001fe4000bfe0100 */
[----:B------:R-:W-:Y:S01]  /*04f0*/  VIMNMX R17, PT, PT, R16, UR4, PT ;  /* 0x0000000410117c48 */ /* 0x000fe2000bfe0100 */
[----:B------:R-:W4:Y:S02]  /*0500*/  LDG.E R26, desc[UR6][R10.64+0x10] ;  /* 0x000010060a1a7981 */ /* 0x000f24000c1e1900 */
[----:B------:R-:W-:-:S02]  /*0510*/  IMAD R15, R20, UR10, R15 ;  /* 0x0000000a140f7c24 */ /* 0x000fc4000f8e020f */
[----:B---3--:R-:W-:Y:S01]  /*0520*/  FFMA R25, R14, R27, R25 ;  /* 0x0000001b0e197223 */ /* 0x008fe20000000019 */
[----:B------:R-:W-:-:S04]  /*0530*/  VIADDMNMX R27, R2, 0x5, RZ, !PT ;  /* 0x00000005021b7846 */ /* 0x000fc800078001ff */
[----:B------:R-:W-:Y:S01]  /*0540*/  VIMNMX R27, PT, PT, R27, UR4, PT ;  /* 0x000000041b1b7c48 */ /* 0x000fe2000bfe0100 */
[----:B--2---:R-:W-:Y:S01]  /*0550*/  FFMA R25, R12, R28, R25 ;  /* 0x0000001c0c197223 */ /* 0x004fe20000000019 */
[----:B------:R-:W-:-:S03]  /*0560*/  VIADDMNMX R28, R2, 0x7, RZ, !PT ;  /* 0x00000007021c7846 */ /* 0x000fc600078001ff */
[C---:B------:R-:W-:Y:S02]  /*0570*/  IMAD R13, R20.reuse, UR10, R27 ;  /* 0x0000000a140d7c24 */ /* 0x040fe4000f8e021b */
[----:B------:R-:W-:Y:S02]  /*0580*/  IMAD R27, R20, UR10, R17 ;  /* 0x0000000a141b7c24 */ /* 0x000fe4000f8e0211 */
[--C-:B------:R-:W-:Y:S01]  /*0590*/  IMAD.WIDE R16, R15, 0x4, R18.reuse ;  /* 0x000000040f107825 */ /* 0x100fe200078e0212 */
[----:B------:R-:W-:Y:S02]  /*05a0*/  VIMNMX R29, PT, PT, R28, UR4, PT ;  /* 0x000000041c1d7c48 */ /* 0x000fe4000bfe0100 */
[----:B------:R-:W2:Y:S01]  /*05b0*/  LDG.E R28, desc[UR6][R10.64+0x18] ;  /* 0x000018060a1c7981 */ /* 0x000ea2000c1e1900 */
[----:B------:R-:W-:-:S03]  /*05c0*/  IMAD.WIDE R12, R13, 0x4, R18 ;  /* 0x000000040d0c7825 */ /* 0x000fc600078e0212 */
[----:B------:R-:W4:Y:S01]  /*05d0*/  LDG.E R16, desc[UR6][R16.64] ;  /* 0x0000000610107981 */ /* 0x000f22000c1e1900 */
[----:B------:R-:W-:Y:S02]  /*05e0*/  IMAD R29, R20, UR10, R29 ;  /* 0x0000000a141d7c24 */ /* 0x000fe4000f8e021d */
[--C-:B------:R-:W-:Y:S01]  /*05f0*/  IMAD.WIDE R14, R27, 0x4, R18.reuse ;  /* 0x000000041b0e7825 */ /* 0x100fe200078e0212 */
[----:B------:R-:W3:Y:S04]  /*0600*/  LDG.E R12, desc[UR6][R12.64] ;  /* 0x000000060c0c7981 */ /* 0x000ee8000c1e1900 */
[----:B------:R-:W3:Y:S01]  /*0610*/  LDG.E R27, desc[UR6][R10.64+0x14] ;  /* 0x000014060a1b7981 */ /* 0x000ee2000c1e1900 */
[----:B------:R-:W-:-:S03]  /*0620*/  IMAD.WIDE R18, R29, 0x4, R18 ;  /* 0x000000041d127825 */ /* 0x000fc600078e0212 */
[----:B------:R-:W2:Y:S04]  /*0630*/  LDG.E R14, desc[UR6][R14.64] ;  /* 0x000000060e0e7981 */ /* 0x000ea8000c1e1900 */
[----:B------:R-:W5:Y:S04]  /*0640*/  LDG.E R18, desc[UR6][R18.64] ;  /* 0x0000000612127981 */ /* 0x000f68000c1e1900 */
[----:B------:R-:W5:Y:S01]  /*0650*/  LDG.E R29, desc[UR6][R10.64+0x1c] ;  /* 0x00001c060a1d7981 */ /* 0x000f62000c1e1900 */
[----:B------:R-:W-:-:S05]  /*0660*/  VIADD R22, R22, 0x8 ;  /* 0x0000000816167836 */ /* 0x000fca0000000000 */
[----:B------:R-:W-:Y:S01]  /*0670*/  ISETP.NE.AND P1, PT, R22, RZ, PT ;  /* 0x000000ff1600720c */ /* 0x000fe20003f25270 */
[----:B------:R-:W-:Y:S01]  /*0680*/  VIADD R2, R2, 0x8 ;  /* 0x0000000802027836 */ /* 0x000fe20000000000 */
[----:B------:R-:W-:Y:S02]  /*0690*/  IADD3 R23, PT, PT, R23, 0x8, RZ ;  /* 0x0000000817177810 */ /* 0x000fe40007ffe0ff */
[----:B------:R-:W-:Y:S01]  /*06a0*/  IADD3 R24, PT, PT, R24, 0x8, RZ ;  /* 0x0000000818187810 */ /* 0x000fe20007ffe0ff */
[----:B----4-:R-:W-:-:S04]  /*06b0*/  FFMA R25, R16, R26, R25 ;  /* 0x0000001a10197223 */ /* 0x010fc80000000019 */
[----:B---3--:R-:W-:-:S04]  /*06c0*/  FFMA R25, R12, R27, R25 ;  /* 0x0000001b0c197223 */ /* 0x008fc80000000019 */
[----:B--2---:R-:W-:-:S04]  /*06d0*/  FFMA R25, R14, R28, R25 ;  /* 0x0000001c0e197223 */ /* 0x004fc80000000019 */
[----:B-----5:R-:W-:Y:S01]  /*06e0*/  FFMA R25, R18, R29, R25 ;  /* 0x0000001d12197223 */ /* 0x020fe20000000019 */
[----:B------:R-:W-:Y:S06]  /*06f0*/  @P1 BRA `(.L_x_34) ;  /* 0xfffffff800fc1947 */ /* 0x000fec000383ffff */
[----:B------:R-:W-:-:S07]  /*0700*/  VIADD R2, R23, 0xfffffffd ;  /* 0xfffffffd17027836 */ /* 0x000fce0000000000 */
.L_x_33:
[----:B------:R-:W-:-:S13]  /*0710*/  ISETP.NE.AND P1, PT, R8, RZ, PT ;  /* 0x000000ff0800720c */ /* 0x000fda0003f25270 */
[----:B------:R-:W-:Y:S05]  /*0720*/  @!P1 BRA `(.L_x_35) ;  /* 0x00000004003c9947 */ /* 0x000fea0003800000 */
[----:B------:R-:W-:Y:S01]  /*0730*/  IADD3 R10, PT, PT, R8, -0x1, RZ ;  /* 0xffffffff080a7810 */ /* 0x000fe20007ffe0ff */
[----:B------:R-:W-:-:S03]  /*0740*/  VIADD R22, R5, 0x1 ;  /* 0x0000000105167836 */ /* 0x000fc60000000000 */
[----:B------:R-:W-:Y:S02]  /*0750*/  ISETP.GE.U32.AND P1, PT, R10, 0x3, PT ;  /* 0x000000030a00780c */ /* 0x000fe40003f26070 */
[----:B------:R-:W-:-:S11]  /*0760*/  LOP3.LUT P2, R22, R22, 0x3, RZ, 0xc0, !PT ;  /* 0x0000000316167812 */ /* 0x000fd6000784c0ff */
[----:B------:R-:W-:Y:S05]  /*0770*/  @!P1 BRA `(.L_x_36) ;  /* 0x00000000008c9947 */ /* 0x000fea0003800000 */
[----:B------:R-:W0:Y:S01]  /*0780*/  LDC.64 R10, c[0x0][0x380] ;  /* 0x0000e000ff0a7b82 */ /* 0x000e220000000a00 */
[----:B------:R-:W1:Y:S01]  /*0790*/  LDCU UR10, c[0x0][0x390] ;  /* 0x00007200ff0a77ac */ /* 0x000e620008000800 */
[----:B------:R-:W-:Y:S01]  /*07a0*/  IADD3 R12, PT, PT, R3, R2, RZ ;  /* 0x00000002030c7210 */ /* 0x000fe20007ffe0ff */
[----:B------:R-:W-:-:S03]  /*07b0*/  IMAD.IADD R15, R21, 0x1, R2 ;  /* 0x00000001150f7824 */ /* 0x000fc600078e0202 */
[----:B------:R-:W-:Y:S02]  /*07c0*/  VIMNMX R13, PT, PT, RZ, R12, !PT ;  /* 0x0000000cff0d7248 */ /* 0x000fe40007fe0100 */
[----:B------:R-:W2:Y:S01]  /*07d0*/  LDC.64 R16, c[0x0][0x398] ;  /* 0x0000e600ff107b82 */ /* 0x000ea20000000a00 */
[----:B------:R-:W-:Y:S02]  /*07e0*/  VIADDMNMX R14, R12, 0x1, RZ, !PT ;  /* 0x000000010c0e7846 */ /* 0x000fe400078001ff */
[----:B------:R-:W-:Y:S02]  /*07f0*/  VIMNMX R13, PT, PT, R13, UR4, PT ;  /* 0x000000040d0d7c48 */ /* 0x000fe4000bfe0100 */
[----:B------:R-:W-:Y:S02]  /*0800*/  VIMNMX R19, PT, PT, R14, UR4, PT ;  /* 0x000000040e137c48 */ /* 0x000fe4000bfe0100 */
[C---:B------:R-:W-:Y:S02]  /*0810*/  VIADDMNMX R18, R12.reuse, 0x2, RZ, !PT ;  /* 0x000000020c127846 */ /* 0x040fe400078001ff */
[----:B------:R-:W-:Y:S01]  /*0820*/  VIADDMNMX R12, R12, 0x3, RZ, !PT ;  /* 0x000000030c0c7846 */ /* 0x000fe200078001ff */
[----:B-1----:R-:W-:Y:S01]  /*0830*/  IMAD R13, R20, UR10, R13 ;  /* 0x0000000a140d7c24 */ /* 0x002fe2000f8e020d */
[----:B------:R-:W-:Y:S01]  /*0840*/  VIMNMX R27, PT, PT, R18, UR4, PT ;  /* 0x00000004121b7c48 */ /* 0x000fe2000bfe0100 */
[----:B------:R-:W-:Y:S01]  /*0850*/  IMAD R23, R20, UR10, R19 ;  /* 0x0000000a14177c24 */ /* 0x000fe2000f8e0213 */
[----:B------:R-:W-:Y:S01]  /*0860*/  VIMNMX R29, PT, PT, R12, UR4, PT ;  /* 0x000000040c1d7c48 */ /* 0x000fe2000bfe0100 */
[----:B0-----:R-:W-:-:S04]  /*0870*/  IMAD.WIDE R18, R13, 0x4, R10 ;  /* 0x000000040d127825 */ /* 0x001fc800078e020a */
[----:B------:R-:W-:Y:S02]  /*0880*/  IMAD.WIDE R12, R23, 0x4, R10 ;  /* 0x00000004170c7825 */ /* 0x000fe400078e020a */
[----:B------:R-:W3:Y:S02]  /*0890*/  LDG.E R18, desc[UR6][R18.64] ;  /* 0x0000000612127981 */ /* 0x000ee4000c1e1900 */
[----:B--2---:R-:W-:Y:S02]  /*08a0*/  IMAD.WIDE R16, R15, 0x4, R16 ;  /* 0x000000040f107825 */ /* 0x004fe400078e0210 */
[----:B------:R-:W2:Y:S02]  /*08b0*/  LDG.E R12, desc[UR6][R12.64] ;  /* 0x000000060c0c7981 */ /* 0x000ea4000c1e1900 */
[C---:B------:R-:W-:Y:S02]  /*08c0*/  IMAD R15, R20.reuse, UR10, R27 ;  /* 0x0000000a140f7c24 */ /* 0x040fe4000f8e021b */
[----:B------:R-:W3:Y:S01]  /*08d0*/  LDG.E R23, desc[UR6][R16.64] ;  /* 0x0000000610177981 */ /* 0x000ee2000c1e1900 */
[----:B------:R-:W-:-:S02]  /*08e0*/  IMAD R29, R20, UR10, R29 ;  /* 0x0000000a141d7c24 */ /* 0x000fc4000f8e021d */
[--C-:B------:R-:W-:Y:S01]  /*08f0*/  IMAD.WIDE R14, R15, 0x4, R10.reuse ;  /* 0x000000040f0e7825 */ /* 0x100fe200078e020a */
[----:B------:R-:W2:Y:S03]  /*0900*/  LDG.E R27, desc[UR6][R16.64+0x4] ;  /* 0x00000406101b7981 */ /* 0x000ea6000c1e1900 */
[----:B------:R-:W-:Y:S01]  /*0910*/  IMAD.WIDE R10, R29, 0x4, R10 ;  /* 0x000000041d0a7825 */ /* 0x000fe200078e020a */
[----:B------:R-:W4:Y:S04]  /*0920*/  LDG.E R24, desc[UR6][R16.64+0x8] ;  /* 0x0000080610187981 */ /* 0x000f28000c1e1900 */
[----:B------:R-:W4:Y:S04]  /*0930*/  LDG.E R14, desc[UR6][R14.64] ;  /* 0x000000060e0e7981 */ /* 0x000f28000c1e1900 */
[----:B------:R-:W5:Y:S04]  /*0940*/  LDG.E R10, desc[UR6][R10.64] ;  /* 0x000000060a0a7981 */ /* 0x000f68000c1e1900 */
[----:B------:R-:W5:Y:S01]  /*0950*/  LDG.E R26, desc[UR6][R16.64+0xc] ;  /* 0x00000c06101a7981 */ /* 0x000f62000c1e1900 */
[----:B------:R-:W-:Y:S01]  /*0960*/  IADD3 R2, PT, PT, R2, 0x4, RZ ;  /* 0x0000000402027810 */ /* 0x000fe20007ffe0ff */
[----:B---3--:R-:W-:-:S04]  /*0970*/  FFMA R23, R18, R23, R25 ;  /* 0x0000001712177223 */ /* 0x008fc80000000019 */
[----:B--2---:R-:W-:-:S04]  /*0980*/  FFMA R23, R12, R27, R23 ;  /* 0x0000001b0c177223 */ /* 0x004fc80000000017 */
[----:B----4-:R-:W-:-:S04]  /*0990*/  FFMA R23, R14, R24, R23 ;  /* 0x000000180e177223 */ /* 0x010fc80000000017 */
[----:B-----5:R-:W-:-:S07]  /*09a0*/  FFMA R25, R10, R26, R23 ;  /* 0x0000001a0a197223 */ /* 0x020fce0000000017 */
.L_x_36:
[----:B------:R-:W-:Y:S05]  /*09b0*/  @!P2 BRA `(.L_x_35) ;  /* 0x000000000098a947 */ /* 0x000fea0003800000 */
[----:B------:R-:W-:Y:S02]  /*09c0*/  ISETP.NE.AND P1, PT, R22, 0x1, PT ;  /* 0x000000011600780c */ /* 0x000fe40003f25270 */
[----:B------:R-:W-:-:S04]  /*09d0*/  LOP3.LUT R10, R5, 0x1, RZ, 0xc0, !PT ;  /* 0x00000001050a7812 */ /* 0x000fc800078ec0ff */
[----:B------:R-:W-:-:S07]  /*09e0*/  ISETP.NE.U32.AND P2, PT, R10, 0x1, PT ;  /* 0x000000010a00780c */ /* 0x000fce0003f45070 */
[----:B------:R-:W-:Y:S06]  /*09f0*/  @!P1 BRA `(.L_x_37) ;  /* 0x0000000000549947 */ /* 0x000fec0003800000 */
        /* <DEDUP_REMOVED lines=8> */
[----:B------:R-:W-:-:S03]  /*0a80*/  VIMNMX R19, PT, PT, R12, UR4, PT ;  /* 0x000000040c137c48 */ /* 0x000fc6000bfe0100 */
[C---:B-1----:R-:W-:Y:S02]  /*0a90*/  IMAD R13, R20.reuse, UR10, R13 ;  /* 0x0000000a140d7c24 */ /* 0x042fe4000f8e020d */
[----:B------:R-:W-:Y:S02]  /*0aa0*/  IMAD R19, R20, UR10, R19 ;  /* 0x0000000a14137c24 */ /* 0x000fe4000f8e0213 */
[----:B0-----:R-:W-:-:S04]  /*0ab0*/  IMAD.WIDE R12, R13, 0x4, R14 ;  /* 0x000000040d0c7825 */ /* 0x001fc800078e020e */
[----:B------:R-:W-:Y:S02]  /*0ac0*/  IMAD.WIDE R14, R19, 0x4, R14 ;  /* 0x00000004130e7825 */ /* 0x000fe400078e020e */
[----:B------:R-:W3:Y:S02]  /*0ad0*/  LDG.E R12, desc[UR6][R12.64] ;  /* 0x000000060c0c7981 */ /* 0x000ee4000c1e1900 */
[----:B--2---:R-:W-:Y:S02]  /*0ae0*/  IMAD.WIDE R10, R17, 0x4, R10 ;  /* 0x00000004110a7825 */ /* 0x004fe400078e020a */
[----:B------:R-:W2:Y:S04]  /*0af0*/  LDG.E R15, desc[UR6][R14.64] ;  /* 0x000000060e0f7981 */ /* 0x000ea8000c1e1900 */
[----:B------:R-:W3:Y:S04]  /*0b00*/  LDG.E R16, desc[UR6][R10.64] ;  /* 0x000000060a107981 */ /* 0x000ee8000c1e1900 */
[----:B------:R-:W2:Y:S01]  /*0b10*/  LDG.E R17, desc[UR6][R10.64+0x4] ;  /* 0x000004060a117981 */ /* 0x000ea2000c1e1900 */
[----:B------:R-:W-:Y:S01]  /*0b20*/  IADD3 R2, PT, PT, R2, 0x2, RZ ;  /* 0x0000000202027810 */ /* 0x000fe20007ffe0ff */
[----:B---3--:R-:W-:-:S04]  /*0b30*/  FFMA R16, R12, R16, R25 ;  /* 0x000000100c107223 */ /* 0x008fc80000000019 */
[----:B--2---:R-:W-:-:S07]  /*0b40*/  FFMA R25, R15, R17, R16 ;  /* 0x000000110f197223 */ /* 0x004fce0000000010 */
.L_x_37:
[----:B------:R-:W-:Y:S05]  /*0b50*/  @!P2 BRA `(.L_x_35) ;  /* 0x000000000030a947 */ /* 0x000fea0003800000 */
[----:B------:R-:W0:Y:S01]  /*0b60*/  LDC.64 R12, c[0x0][0x398] ;  /* 0x0000e600ff0c7b82 */ /* 0x000e220000000a00 */
[----:B------:R-:W1:Y:S01]  /*0b70*/  LDCU UR10, c[0x0][0x390] ;  /* 0x00007200ff0a77ac */ /* 0x000e620008000800 */
[----:B------:R-:W-:Y:S02]  /*0b80*/  VIADDMNMX R14, R2, R3, RZ, !PT ;  /* 0x00000003020e7246 */ /* 0x000fe400078001ff */
[----:B------:R-:W-:Y:S02]  /*0b90*/  IADD3 R21, PT, PT, R21, R2, RZ ;  /* 0x0000000215157210 */ /* 0x000fe40007ffe0ff */
[----:B------:R-:W-:Y:S02]  /*0ba0*/  VIMNMX R15, PT, PT, R14, UR4, PT ;  /* 0x000000040e0f7c48 */ /* 0x000fe4000bfe0100 */
[----:B------:R-:W2:Y:S03]  /*0bb0*/  LDC.64 R10, c[0x0][0x380] ;  /* 0x0000e000ff0a7b82 */ /* 0x000ea60000000a00 */
[----:B-1----:R-:W-:-:S02]  /*0bc0*/  IMAD R15, R20, UR10, R15 ;  /* 0x0000000a140f7c24 */ /* 0x002fc4000f8e020f */
[----:B0-----:R-:W-:-:S06]  /*0bd0*/  IMAD.WIDE R12, R21, 0x4, R12 ;  /* 0x00000004150c7825 */ /* 0x001fcc00078e020c */
[----:B------:R-:W3:Y:S01]  /*0be0*/  LDG.E R12, desc[UR6][R12.64] ;  /* 0x000000060c0c7981 */ /* 0x000ee2000c1e1900 */
[----:B--2---:R-:W-:-:S06]  /*0bf0*/  IMAD.WIDE R10, R15, 0x4, R10 ;  /* 0x000000040f0a7825 */ /* 0x004fcc00078e020a */
[----:B------:R-:W3:Y:S02]  /*0c00*/  LDG.E R10, desc[UR6][R10.64] ;  /* 0x000000060a0a7981 */ /* 0x000ee4000c1e1900 */
[----:B---3--:R-:W-:-:S07]  /*0c10*/  FFMA R25, R10, R12, R25 ;  /* 0x0000000c0a197223 */ /* 0x008fce0000000019 */
.L_x_35:
[----:B------:R-:W-:Y:S05]  /*0c20*/  @P0 BRA `(.L_x_38) ;  /* 0xfffffff400700947 */ /* 0x000fea000383ffff */
.L_x_32:
[----:B------:R-:W0:Y:S01]  /*0c30*/  LDC.64 R4, c[0x0][0x388] ;  /* 0x0000e200ff047b82 */ /* 0x000e220000000a00 */
[----:B------:R-:W1:Y:S02]  /*0c40*/  LDCU UR4, c[0x0][0x390] ;  /* 0x00007200ff0477ac */ /* 0x000e640008000800 */
[----:B-1----:R-:W-:-:S04]  /*0c50*/  IMAD R3, R0, UR4, R3 ;  /* 0x0000000400037c24 */ /* 0x002fc8000f8e0203 */
[----:B0-----:R-:W-:-:S05]  /*0c60*/  IMAD.WIDE R2, R3, 0x4, R4 ;  /* 0x0000000403027825 */ /* 0x001fca00078e0204 */
[----:B------:R-:W-:Y:S01]  /*0c70*/  STG.E desc[UR6][R2.64], R25 ;  /* 0x0000001902007986 */ /* 0x000fe2000c101906 */
[----:B------:R-:W-:Y:S05]  /*0c80*/  EXIT ;  /* 0x000000000000794d */ /* 0x000fea0003800000 */
.L_x_39:
        /* <DEDUP_REMOVED lines=15> */
.L_x_45:


//--------------------- .nv.shared.reserved.0     --------------------------
	.section	.nv.shared.reserved.0,"aw",@nobits
	.weak		__nv_reservedSMEM_offset_0_alias
	.size		__nv_reservedSMEM_offset_0_alias, 0, 64
	.other		__nv_reservedSMEM_offset_0_alias,@"STO_CUDA_RESERVED_SHARED STV_DEFAULT"
__nv_reservedSMEM_offset_0_alias:
	.zero		0
	.zero		64


//--------------------- .nv.constant0._Z30laplacianConvolutionWithSharedPKfPfiiS0_i --------------------------
	.section	.nv.constant0._Z30laplacianConvolutionWithSharedPKfPfiiS0_i,"a",@progbits
	.sectionflags	@""
	.align	4
.nv.constant0._Z30laplacianConvolutionWithSharedPKfPfiiS0_i:
	.zero		932


//--------------------- .nv.constant0._Z29meanBlurConvolutionWithSharedPKfPfiiS0_i --------------------------
	.section	.nv.constant0._Z29meanBlurConvolutionWithSharedPKfPfiiS0_i,"a",@progbits
	.sectionflags	@""
	.align	4
.nv.constant0._Z29meanBlurConvolutionWithSharedPKfPfiiS0_i:
	.zero		932


//--------------------- .nv.constant0._Z28sharpenConvolutionWithSharedPKfPfiiS0_i --------------------------
	.section	.nv.constant0._Z28sharpenConvolutionWithSharedPKfPfiiS0_i,"a",@progbits
	.sectionflags	@""
	.align	4
.nv.constant0._Z28sharpenConvolutionWithSharedPKfPfiiS0_i:
	.zero		932


//--------------------- .nv.constant0._Z26sobelConvolutionWithSharedPKfPfiiS0_S0_i --------------------------
	.section	.nv.constant0._Z26sobelConvolutionWithSharedPKfPfiiS0_S0_i,"a",@progbits
	.sectionflags	@""
	.align	4
.nv.constant0._Z26sobelConvolutionWithSharedPKfPfiiS0_S0_i:
	.zero		940


//--------------------- .nv.constant0._Z30conv2d_global_kernelWithSharedPKfPfiiS0_i --------------------------
	.section	.nv.constant0._Z30conv2d_global_kernelWithSharedPKfPfiiS0_i,"a",@progbits
	.sectionflags	@""
	.align	4
.nv.constant0._Z30conv2d_global_kernelWithSharedPKfPfiiS0_i:
	.zero		932


//--------------------- SYMBOLS --------------------------

	.type		.nv.reservedSmem.offset0,@object
	.size		.nv.reservedSmem.offset0,0x4
